	.target	sm_90a

	.elftype	@"ET_EXEC"


//--------------------- .note.nv.tkinfo           --------------------------
	.section	.note.nv.tkinfo,"",@"SHT_NOTE"
	.sectionflags	@"SHF_NOTE_NV_TKINFO"
	.tkinfo
        /*0018*/ 	.word	0x00000002
        /*0030*/ 	.string	""
        /*0030*/ 	.string	"ptxas"
        /*0030*/ 	.string	"Cuda compilation tools, release 13.0, V13.0.88"
        /*0030*/ 	.string	"Build cuda_13.0.r13.0/compiler.36424714_0"
        /*0030*/ 	.string	"-arch sm_90a -m 64 "



//--------------------- .note.nv.cuinfo           --------------------------
	.section	.note.nv.cuinfo,"",@"SHT_NOTE"
	.sectionflags	@"SHF_NOTE_NV_CUINFO"
        /*0018*/ 	.short	0x0002
        /*001a*/ 	.short	0x005a
        /*001c*/ 	.short	0x0082
	.zero		2


//--------------------- .nv.info                  --------------------------
	.section	.nv.info,"",@"SHT_CUDA_INFO"
	.align	4


	//----- nvinfo : EIATTR_REGCOUNT
	.align		4
        /*0000*/ 	.byte	0x04, 0x2f
        /*0002*/ 	.short	(.L_16 - .L_15)
	.align		4
.L_15:
        /*0004*/ 	.word	index@(_ZN7cutlass13device_kernelINS_4fmha6kernel13FmhaKernelTmaINS1_10collective15FmhaMainloopTmaINS_6half_tEfN4cute5tupleIJNS7_1CILi64EEENS9_ILi256EEENS9_ILi80EEEEEENS4_13DefaultFusionEJEEENS4_15FmhaFwdEpilogueIS6_fNS8_IJSA_SC_SB_EEEEEJEEEEEvNT_6ParamsE)
        /*0008*/ 	.word	0x000000d4


	//----- nvinfo : EIATTR_FRAME_SIZE
	.align		4
.L_16:
        /*000c*/ 	.byte	0x04, 0x11
        /*000e*/ 	.short	(.L_18 - .L_17)
	.align		4
.L_17:
        /*0010*/ 	.word	index@($__internal_0_$__cuda_sm20_rcp_rn_f32_slowpath)
        /*0014*/ 	.word	0x00000000


	//----- nvinfo : EIATTR_FRAME_SIZE
	.align		4
.L_18:
        /*0018*/ 	.byte	0x04, 0x11
        /*001a*/ 	.short	(.L_20 - .L_19)
	.align		4
.L_19:
        /*001c*/ 	.word	index@(_ZN7cutlass13device_kernelINS_4fmha6kernel13FmhaKernelTmaINS1_10collective15FmhaMainloopTmaINS_6half_tEfN4cute5tupleIJNS7_1CILi64EEENS9_ILi256EEENS9_ILi80EEEEEENS4_13DefaultFusionEJEEENS4_15FmhaFwdEpilogueIS6_fNS8_IJSA_SC_SB_EEEEEJEEEEEvNT_6ParamsE)
        /*0020*/ 	.word	0x00000000


	//----- nvinfo : EIATTR_MIN_STACK_SIZE
	.align		4
.L_20:
        /*0024*/ 	.byte	0x04, 0x12
        /*0026*/ 	.short	(.L_22 - .L_21)
	.align		4
.L_21:
        /*0028*/ 	.word	index@(_ZN7cutlass13device_kernelINS_4fmha6kernel13FmhaKernelTmaINS1_10collective15FmhaMainloopTmaINS_6half_tEfN4cute5tupleIJNS7_1CILi64EEENS9_ILi256EEENS9_ILi80EEEEEENS4_13DefaultFusionEJEEENS4_15FmhaFwdEpilogueIS6_fNS8_IJSA_SC_SB_EEEEEJEEEEEvNT_6ParamsE)
        /*002c*/ 	.word	0x00000000
.L_22:


//--------------------- .nv.compat                --------------------------
	.section	.nv.compat,"",@"SHT_CUDA_COMPAT_INFO"
	.align	4
        /*0000*/ 	.byte	0x02, 0x09, 0x01, 0x00, 0x02, 0x02, 0x04, 0x00, 0x02, 0x05, 0x05, 0x00, 0x03, 0x07, 0x01, 0x01
        /*0010*/ 	.byte	0x02, 0x03, 0x01, 0x00, 0x02, 0x06, 0x01, 0x00, 0x04, 0x0b, 0x08, 0x00, 0x00, 0x00, 0x00, 0x00
        /*0020*/ 	.byte	0x00, 0x00, 0x00, 0x00


//--------------------- .nv.info._ZN7cutlass13device_kernelINS_4fmha6kernel13FmhaKernelTmaINS1_10collective15FmhaMainloopTmaINS_6half_tEfN4cute5tupleIJNS7_1CILi64EEENS9_ILi256EEENS9_ILi80EEEEEENS4_13DefaultFusionEJEEENS4_15FmhaFwdEpilogueIS6_fNS8_IJSA_SC_SB_EEEEEJEEEEEvNT_6ParamsE --------------------------
	.section	.nv.info._ZN7cutlass13device_kernelINS_4fmha6kernel13FmhaKernelTmaINS1_10collective15FmhaMainloopTmaINS_6half_tEfN4cute5tupleIJNS7_1CILi64EEENS9_ILi256EEENS9_ILi80EEEEEENS4_13DefaultFusionEJEEENS4_15FmhaFwdEpilogueIS6_fNS8_IJSA_SC_SB_EEEEEJEEEEEvNT_6ParamsE,"",@"SHT_CUDA_INFO"
	.sectionflags	@""
	.align	4


	//----- nvinfo : EIATTR_CUDA_API_VERSION
	.align		4
        /*0000*/ 	.byte	0x04, 0x37
        /*0002*/ 	.short	(.L_24 - .L_23)
.L_23:
        /*0004*/ 	.word	0x00000082


	//----- nvinfo : EIATTR_KPARAM_INFO
	.align		4
.L_24:
        /*0008*/ 	.byte	0x04, 0x17
        /*000a*/ 	.short	(.L_26 - .L_25)
.L_25:
        /*000c*/ 	.word	0x00000000
        /*0010*/ 	.short	0x0000
        /*0012*/ 	.short	0x0070
        /*0014*/ 	.byte	0x00, 0xf0, 0x01, 0x20


	//----- nvinfo : EIATTR_SPARSE_MMA_MASK
	.align		4
.L_26:
        /*0018*/ 	.byte	0x03, 0x50
        /*001a*/ 	.short	0x0000


	//----- nvinfo : EIATTR_MAXREG_COUNT
	.align		4
        /*001c*/ 	.byte	0x03, 0x1b
        /*001e*/ 	.short	0x00ff


	//----- nvinfo : EIATTR_NUM_BARRIERS
	.align		4
        /*0020*/ 	.byte	0x02, 0x4c
        /*0022*/ 	.byte	0x02
	.zero		1


	//----- nvinfo : EIATTR_EXTERNS
	.align		4
        /*0024*/ 	.byte	0x04, 0x0f
        /*0026*/ 	.short	(.L_28 - .L_27)


	//   ....[0]....
	.align		4
.L_27:
        /*0028*/ 	.word	index@(__assertfail)


	//----- nvinfo : EIATTR_MERCURY_ISA_VERSION
	.align		4
.L_28:
        /*002c*/ 	.byte	0x03, 0x5f
        /*002e*/ 	.short	0x0101


	//----- nvinfo : EIATTR_COOP_GROUP_MASK_REGIDS
	.align		4
        /*0030*/ 	.byte	0x04, 0x29
        /*0032*/ 	.short	(.L_30 - .L_29)


	//   ....[0]....
.L_29:
        /*0034*/ 	.word	0xffffffff


	//   ....[1]....
        /*0038*/ 	.word	0xffffffff


	//   ....[2]....
        /*003c*/ 	.word	0xffffffff


	//   ....[3]....
        /*0040*/ 	.word	0xffffffff


	//   ....[4]....
        /*0044*/ 	.word	0xffffffff


	//   ....[5]....
        /*0048*/ 	.word	0xffffffff


	//   ....[6]....
        /*004c*/ 	.word	0xffffffff


	//   ....[7]....
        /*0050*/ 	.word	0xffffffff


	//   ....[8]....
        /*0054*/ 	.word	0xffffffff


	//   ....[9]....
        /*0058*/ 	.word	0xffffffff


	//   ....[10]....
        /*005c*/ 	.word	0xffffffff


	//   ....[11]....
        /*0060*/ 	.word	0xffffffff


	//   ....[12]....
        /*0064*/ 	.word	0xffffffff


	//   ....[13]....
        /*0068*/ 	.word	0xffffffff


	//   ....[14]....
        /*006c*/ 	.word	0xffffffff


	//   ....[15]....
        /*0070*/ 	.word	0xffffffff


	//   ....[16]....
        /*0074*/ 	.word	0xffffffff


	//----- nvinfo : EIATTR_COOP_GROUP_INSTR_OFFSETS
	.align		4
.L_30:
        /*0078*/ 	.byte	0x04, 0x28
        /*007a*/ 	.short	(.L_32 - .L_31)


	//   ....[0]....
.L_31:
        /*007c*/ 	.word	0x00000050


	//   ....[1]....
        /*0080*/ 	.word	0x00000140


	//   ....[2]....
        /*0084*/ 	.word	0x00000270


	//   ....[3]....
        /*0088*/ 	.word	0x00000410


	//   ....[4]....
        /*008c*/ 	.word	0x000005b0


	//   ....[5]....
        /*0090*/ 	.word	0x00002720


	//   ....[6]....
        /*0094*/ 	.word	0x000027b0


	//   ....[7]....
        /*0098*/ 	.word	0x00002800


	//   ....[8]....
        /*009c*/ 	.word	0x000028c0


	//   ....[9]....
        /*00a0*/ 	.word	0x00008d60


	//   ....[10]....
        /*00a4*/ 	.word	0x00008d90


	//   ....[11]....
        /*00a8*/ 	.word	0x00008de0


	//   ....[12]....
        /*00ac*/ 	.word	0x00008df0


	//   ....[13]....
        /*00b0*/ 	.word	0x0000f230


	//   ....[14]....
        /*00b4*/ 	.word	0x0000f270


	//   ....[15]....
        /*00b8*/ 	.word	0x0000f2b0


	//   ....[16]....
        /*00bc*/ 	.word	0x0000f2c0


	//----- nvinfo : EIATTR_SYSCALL_OFFSETS
	.align		4
.L_32:
        /*00c0*/ 	.byte	0x04, 0x46
        /*00c2*/ 	.short	(.L_34 - .L_33)


	//   ....[0]....
.L_33:
        /*00c4*/ 	.word	0x0000fca0


	//   ....[1]....
        /*00c8*/ 	.word	0x0000fdc0


	//----- nvinfo : EIATTR_MBARRIER_INSTR_OFFSETS
	.align		4
.L_34:
        /*00cc*/ 	.byte	0x04, 0x39
        /*00ce*/ 	.short	(.L_36 - .L_35)


	//   ....[0]....
.L_35:
        /*00d0*/ 	.word	0x00000240
        /*00d4*/ 	.word	0x000000ff
        /*00d8*/ 	.word	0x0002a840
        /*00dc*/ 	.short	0x0100
        /*00de*/ 	.byte	0x08
	.zero		1


	//   ....[1]....
        /*00e0*/ 	.word	0x00000250
        /*00e4*/ 	.word	0x000000ff
        /*00e8*/ 	.word	0x0002a848
        /*00ec*/ 	.short	0x0100
        /*00ee*/ 	.byte	0x08
	.zero		1


	//   ....[2]....
        /*00f0*/ 	.word	0x00000380
        /*00f4*/ 	.word	0x000000ff
        /*00f8*/ 	.word	0x0002a800
        /*00fc*/ 	.short	0x0100
        /*00fe*/ 	.byte	0x08
	.zero		1


	//   ....[3]....
        /*0100*/ 	.word	0x00000390
        /*0104*/ 	.word	0x000000ff
        /*0108*/ 	.word	0x0002a820
        /*010c*/ 	.short	0x0100
        /*010e*/ 	.byte	0x08
	.zero		1


	//   ....[4]....
        /*0110*/ 	.word	0x000003a0
        /*0114*/ 	.word	0x000000ff
        /*0118*/ 	.word	0x0002a808
        /*011c*/ 	.short	0x0100
        /*011e*/ 	.byte	0x08
	.zero		1


	//   ....[5]....
        /*0120*/ 	.word	0x000003b0
        /*0124*/ 	.word	0x000000ff
        /*0128*/ 	.word	0x0002a828
        /*012c*/ 	.short	0x0100
        /*012e*/ 	.byte	0x08
	.zero		1


	//   ....[6]....
        /*0130*/ 	.word	0x000003c0
        /*0134*/ 	.word	0x000000ff
        /*0138*/ 	.word	0x0002a810
        /*013c*/ 	.short	0x0100
        /*013e*/ 	.byte	0x08
	.zero		1


	//   ....[7]....
        /*0140*/ 	.word	0x000003d0
        /*0144*/ 	.word	0x000000ff
        /*0148*/ 	.word	0x0002a830
        /*014c*/ 	.short	0x0100
        /*014e*/ 	.byte	0x08
	.zero		1


	//   ....[8]....
        /*0150*/ 	.word	0x000003e0
        /*0154*/ 	.word	0x000000ff
        /*0158*/ 	.word	0x0002a818
        /*015c*/ 	.short	0x0100
        /*015e*/ 	.byte	0x08
	.zero		1


	//   ....[9]....
        /*0160*/ 	.word	0x000003f0
        /*0164*/ 	.word	0x000000ff
        /*0168*/ 	.word	0x0002a838
        /*016c*/ 	.short	0x0100
        /*016e*/ 	.byte	0x08
	.zero		1


	//   ....[10]....
        /*0170*/ 	.word	0x00000520
        /*0174*/ 	.word	0x000000ff
        /*0178*/ 	.word	0x0002a850
        /*017c*/ 	.short	0x0100
        /*017e*/ 	.byte	0x08
	.zero		1


	//   ....[11]....
        /*0180*/ 	.word	0x00000530
        /*0184*/ 	.word	0x000000ff
        /*0188*/ 	.word	0x0002a870
        /*018c*/ 	.short	0x0100
        /*018e*/ 	.byte	0x08
	.zero		1


	//   ....[12]....
        /*0190*/ 	.word	0x00000540
        /*0194*/ 	.word	0x000000ff
        /*0198*/ 	.word	0x0002a858
        /*019c*/ 	.short	0x0100
        /*019e*/ 	.byte	0x08
	.zero		1


	//   ....[13]....
        /*01a0*/ 	.word	0x00000550
        /*01a4*/ 	.word	0x000000ff
        /*01a8*/ 	.word	0x0002a878
        /*01ac*/ 	.short	0x0100
        /*01ae*/ 	.byte	0x08
	.zero		1


	//   ....[14]....
        /*01b0*/ 	.word	0x00000560
        /*01b4*/ 	.word	0x000000ff
        /*01b8*/ 	.word	0x0002a860
        /*01bc*/ 	.short	0x0100
        /*01be*/ 	.byte	0x08
	.zero		1


	//   ....[15]....
        /*01c0*/ 	.word	0x00000570
        /*01c4*/ 	.word	0x000000ff
        /*01c8*/ 	.word	0x0002a880
        /*01cc*/ 	.short	0x0100
        /*01ce*/ 	.byte	0x08
	.zero		1


	//   ....[16]....
        /*01d0*/ 	.word	0x00000580
        /*01d4*/ 	.word	0x000000ff
        /*01d8*/ 	.word	0x0002a868
        /*01dc*/ 	.short	0x0100
        /*01de*/ 	.byte	0x08
	.zero		1


	//   ....[17]....
        /*01e0*/ 	.word	0x00000590
        /*01e4*/ 	.word	0x000000ff
        /*01e8*/ 	.word	0x0002a888
        /*01ec*/ 	.short	0x0100
        /*01ee*/ 	.byte	0x08
	.zero		1


	//   ....[18]....
        /*01f0*/ 	.word	0x000006c0
        /*01f4*/ 	.word	0x00000003
        /*01f8*/ 	.word	0x0002a848
        /*01fc*/ 	.short	0x010a
        /*01fe*/ 	.byte	0x3f
	.zero		1


	//   ....[19]....
        /*0200*/ 	.word	0x00000b20
        /*0204*/ 	.word	0x00000003
        /*0208*/ 	.word	0x0002a820
        /*020c*/ 	.short	0x010a
        /*020e*/ 	.byte	0x3f
	.zero		1


	//   ....[20]....
        /*0210*/ 	.word	0x00000e50
        /*0214*/ 	.word	0x00000000
        /*0218*/ 	.word	0x0002a820
        /*021c*/ 	.short	0x010a
        /*021e*/ 	.byte	0x3f
	.zero		1


	//   ....[21]....
        /*0220*/ 	.word	0x00001230
        /*0224*/ 	.word	0x00000002
        /*0228*/ 	.word	0x0002a820
        /*022c*/ 	.short	0x010a
        /*022e*/ 	.byte	0x3f
	.zero		1


	//   ....[22]....
        /*0230*/ 	.word	0x000015c0
        /*0234*/ 	.word	0x00000003
        /*0238*/ 	.word	0x0002a820
        /*023c*/ 	.short	0x010a
        /*023e*/ 	.byte	0x3f
	.zero		1


	//   ....[23]....
        /*0240*/ 	.word	0x000019b0
        /*0244*/ 	.word	0x00000002
        /*0248*/ 	.word	0x0002a840
        /*024c*/ 	.short	0x010a
        /*024e*/ 	.byte	0x3f
	.zero		1


	//   ....[24]....
        /*0250*/ 	.word	0x000019d0
        /*0254*/ 	.word	0x00000002
        /*0258*/ 	.word	0x0002a800
        /*025c*/ 	.short	0x010a
        /*025e*/ 	.byte	0x3f
	.zero		1


	//   ....[25]....
        /*0260*/ 	.word	0x00004500
        /*0264*/ 	.word	0x00000002
        /*0268*/ 	.word	0x0002a808
        /*026c*/ 	.short	0x010a
        /*026e*/ 	.byte	0x3f
	.zero		1


	//   ....[26]....
        /*0270*/ 	.word	0x00007d70
        /*0274*/ 	.word	0x0000000b
        /*0278*/ 	.word	0x00000000
        /*027c*/ 	.short	0x0101
        /*027e*/ 	.byte	0x3f
	.zero		1


	//   ....[27]....
        /*0280*/ 	.word	0x00007e10
        /*0284*/ 	.word	0x00000019
        /*0288*/ 	.word	0x0002a800
        /*028c*/ 	.short	0x010a
        /*028e*/ 	.byte	0x3f
	.zero		1


	//   ....[28]....
        /*0290*/ 	.word	0x00008140
        /*0294*/ 	.word	0x00000000
        /*0298*/ 	.word	0x0002a820
        /*029c*/ 	.short	0x010a
        /*029e*/ 	.byte	0x3f
	.zero		1


	//   ....[29]....
        /*02a0*/ 	.word	0x00008da0
        /*02a4*/ 	.word	0x00000016
        /*02a8*/ 	.word	0x00000000
        /*02ac*/ 	.short	0x0101
        /*02ae*/ 	.byte	0x3f
	.zero		1


	//   ....[30]....
        /*02b0*/ 	.word	0x00008db0
        /*02b4*/ 	.word	0x000000c5
        /*02b8*/ 	.word	0x0002a800
        /*02bc*/ 	.short	0x010a
        /*02be*/ 	.byte	0x3f
	.zero		1


	//   ....[31]....
        /*02c0*/ 	.word	0x0000ed20
        /*02c4*/ 	.word	0x0000000b
        /*02c8*/ 	.word	0x00000000
        /*02cc*/ 	.short	0x0101
        /*02ce*/ 	.byte	0x3f
	.zero		1


	//   ....[32]....
        /*02d0*/ 	.word	0x0000eda0
        /*02d4*/ 	.word	0x0000000b
        /*02d8*/ 	.word	0x0002a820
        /*02dc*/ 	.short	0x010a
        /*02de*/ 	.byte	0x3f
	.zero		1


	//   ....[33]....
        /*02e0*/ 	.word	0x00010a80
        /*02e4*/ 	.word	0x00000003
        /*02e8*/ 	.word	0x0002a848
        /*02ec*/ 	.short	0x010a
        /*02ee*/ 	.byte	0x3f
	.zero		1


	//   ....[34]....
        /*02f0*/ 	.word	0x00010ad0
        /*02f4*/ 	.word	0x00000003
        /*02f8*/ 	.word	0x0002a820
        /*02fc*/ 	.short	0x010a
        /*02fe*/ 	.byte	0x3f
	.zero		1


	//   ....[35]....
        /*0300*/ 	.word	0x00010b20
        /*0304*/ 	.word	0x00000000
        /*0308*/ 	.word	0x0002a820
        /*030c*/ 	.short	0x010a
        /*030e*/ 	.byte	0x3f
	.zero		1


	//   ....[36]....
        /*0310*/ 	.word	0x00010b70
        /*0314*/ 	.word	0x00000002
        /*0318*/ 	.word	0x0002a820
        /*031c*/ 	.short	0x010a
        /*031e*/ 	.byte	0x3f
	.zero		1


	//   ....[37]....
        /*0320*/ 	.word	0x00010bc0
        /*0324*/ 	.word	0x00000003
        /*0328*/ 	.word	0x0002a820
        /*032c*/ 	.short	0x010a
        /*032e*/ 	.byte	0x3f
	.zero		1


	//   ....[38]....
        /*0330*/ 	.word	0x00010c10
        /*0334*/ 	.word	0x00000002
        /*0338*/ 	.word	0x0002a840
        /*033c*/ 	.short	0x010a
        /*033e*/ 	.byte	0x3f
	.zero		1


	//   ....[39]....
        /*0340*/ 	.word	0x00010c60
        /*0344*/ 	.word	0x00000002
        /*0348*/ 	.word	0x0002a800
        /*034c*/ 	.short	0x010a
        /*034e*/ 	.byte	0x3f
	.zero		1


	//   ....[40]....
        /*0350*/ 	.word	0x00010cb0
        /*0354*/ 	.word	0x00000002
        /*0358*/ 	.word	0x0002a808
        /*035c*/ 	.short	0x010a
        /*035e*/ 	.byte	0x3f
	.zero		1


	//   ....[41]....
        /*0360*/ 	.word	0x00010d00
        /*0364*/ 	.word	0x00000019
        /*0368*/ 	.word	0x0002a800
        /*036c*/ 	.short	0x010a
        /*036e*/ 	.byte	0x3f
	.zero		1


	//   ....[42]....
        /*0370*/ 	.word	0x00010d50
        /*0374*/ 	.word	0x00000000
        /*0378*/ 	.word	0x0002a820
        /*037c*/ 	.short	0x010a
        /*037e*/ 	.byte	0x3f
	.zero		1


	//   ....[43]....
        /*0380*/ 	.word	0x00010da0
        /*0384*/ 	.word	0x000000c5
        /*0388*/ 	.word	0x0002a800
        /*038c*/ 	.short	0x010a
        /*038e*/ 	.byte	0x3f
	.zero		1


	//   ....[44]....
        /*0390*/ 	.word	0x00010df0
        /*0394*/ 	.word	0x0000000b
        /*0398*/ 	.word	0x0002a820
        /*039c*/ 	.short	0x010a
        /*039e*/ 	.byte	0x3f
	.zero		1


	//----- nvinfo : EIATTR_NUM_MBARRIERS
	.align		4
.L_36:
        /*03a0*/ 	.byte	0x03, 0x38
        /*03a2*/ 	.short	0x0012


	//----- nvinfo : EIATTR_EXIT_INSTR_OFFSETS
	.align		4
        /*03a4*/ 	.byte	0x04, 0x1c
        /*03a6*/ 	.short	(.L_38 - .L_37)


	//   ....[0]....
.L_37:
        /*03a8*/ 	.word	0x00010a70


	//----- nvinfo : EIATTR_MAX_THREADS
	.align		4
.L_38:
        /*03ac*/ 	.byte	0x04, 0x05
        /*03ae*/ 	.short	(.L_40 - .L_39)
.L_39:
        /*03b0*/ 	.word	0x00000080
        /*03b4*/ 	.word	0x00000001
        /*03b8*/ 	.word	0x00000001


	//----- nvinfo : EIATTR_CRS_STACK_SIZE
	.align		4
.L_40:
        /*03bc*/ 	.byte	0x04, 0x1e
        /*03be*/ 	.short	(.L_42 - .L_41)
.L_41:
        /*03c0*/ 	.word	0x00000000


	//----- nvinfo : EIATTR_CBANK_PARAM_SIZE
	.align		4
.L_42:
        /*03c4*/ 	.byte	0x03, 0x19
        /*03c6*/ 	.short	0x0870


	//----- nvinfo : EIATTR_PARAM_CBANK
	.align		4
        /*03c8*/ 	.byte	0x04, 0x0a
        /*03ca*/ 	.short	(.L_44 - .L_43)
	.align		4
.L_43:
        /*03cc*/ 	.word	index@(.nv.constant0._ZN7cutlass13device_kernelINS_4fmha6kernel13FmhaKernelTmaINS1_10collective15FmhaMainloopTmaINS_6half_tEfN4cute5tupleIJNS7_1CILi64EEENS9_ILi256EEENS9_ILi80EEEEEENS4_13DefaultFusionEJEEENS4_15FmhaFwdEpilogueIS6_fNS8_IJSA_SC_SB_EEEEEJEEEEEvNT_6ParamsE)
        /*03d0*/ 	.short	0x0210
        /*03d2*/ 	.short	0x0870


	//----- nvinfo : EIATTR_SW_WAR
	.align		4
.L_44:
        /*03d4*/ 	.byte	0x04, 0x36
        /*03d6*/ 	.short	(.L_46 - .L_45)
.L_45:
        /*03d8*/ 	.word	0x00000008
.L_46:


//--------------------- .nv.callgraph             --------------------------
	.section	.nv.callgraph,"",@"SHT_CUDA_CALLGRAPH"
	.align	4
	.sectionentsize	8
	.align		4
        /*0000*/ 	.word	0x00000000
	.align		4
        /*0004*/ 	.word	0xffffffff
	.align		4
        /*0008*/ 	.word	index@(_ZN7cutlass13device_kernelINS_4fmha6kernel13FmhaKernelTmaINS1_10collective15FmhaMainloopTmaINS_6half_tEfN4cute5tupleIJNS7_1CILi64EEENS9_ILi256EEENS9_ILi80EEEEEENS4_13DefaultFusionEJEEENS4_15FmhaFwdEpilogueIS6_fNS8_IJSA_SC_SB_EEEEEJEEEEEvNT_6ParamsE)
	.align		4
        /*000c*/ 	.word	index@(__assertfail)
	.align		4
        /*0010*/ 	.word	0x00000000
	.align		4
        /*0014*/ 	.word	0xfffffffe
	.align		4
        /*0018*/ 	.word	0x00000000
	.align		4
        /*001c*/ 	.word	0xfffffffd
	.align		4
        /*0020*/ 	.word	0x00000000
	.align		4
        /*0024*/ 	.word	0xfffffffc


//--------------------- .nv.constant4             --------------------------
	.section	.nv.constant4,"a",@progbits
	.align	8
	.align		8
.nv.constant4:
        /*0000*/ 	.dword	__assertfail
	.align		8
        /*0008*/ 	.dword	__unnamed_1
	.align		8
        /*0010*/ 	.dword	__unnamed_2
	.align		8
        /*0018*/ 	.dword	_ZN39_INTERNAL_3e3b7f93_4_k_cu_a9ca812c_27894cuda3std3__45__cpo5beginE
	.align		8
        /*0020*/ 	.dword	_ZN39_INTERNAL_3e3b7f93_4_k_cu_a9ca812c_27894cuda3std3__45__cpo3endE
	.align		8
        /*0028*/ 	.dword	_ZN39_INTERNAL_3e3b7f93_4_k_cu_a9ca812c_27894cuda3std3__45__cpo6cbeginE
	.align		8
        /*0030*/ 	.dword	_ZN39_INTERNAL_3e3b7f93_4_k_cu_a9ca812c_27894cuda3std3__45__cpo4cendE
	.align		8
        /*0038*/ 	.dword	_ZN39_INTERNAL_3e3b7f93_4_k_cu_a9ca812c_27894cuda3std3__441_GLOBAL__N__3e3b7f93_4_k_cu_a9ca812c_27896ignoreE
	.align		8
        /*0040*/ 	.dword	_ZN39_INTERNAL_3e3b7f93_4_k_cu_a9ca812c_27894cuda3std3__419piecewise_constructE
	.align		8
        /*0048*/ 	.dword	_ZN39_INTERNAL_3e3b7f93_4_k_cu_a9ca812c_27894cuda3std3__48in_placeE
	.align		8
        /*0050*/ 	.dword	_ZN39_INTERNAL_3e3b7f93_4_k_cu_a9ca812c_27894cuda3std6ranges3__45__cpo4swapE
	.align		8
        /*0058*/ 	.dword	_ZN39_INTERNAL_3e3b7f93_4_k_cu_a9ca812c_27894cuda3std6ranges3__45__cpo9iter_moveE
	.align		8
        /*0060*/ 	.dword	_ZN39_INTERNAL_3e3b7f93_4_k_cu_a9ca812c_27894cute7productE
	.align		8
        /*0068*/ 	.dword	_ZN39_INTERNAL_3e3b7f93_4_k_cu_a9ca812c_27894cute1_E
	.align		8
        /*0070*/ 	.dword	$str$23
	.align		8
        /*0078*/ 	.dword	$str$24


//--------------------- .text._ZN7cutlass13device_kernelINS_4fmha6kernel13FmhaKernelTmaINS1_10collective15FmhaMainloopTmaINS_6half_tEfN4cute5tupleIJNS7_1CILi64EEENS9_ILi256EEENS9_ILi80EEEEEENS4_13DefaultFusionEJEEENS4_15FmhaFwdEpilogueIS6_fNS8_IJSA_SC_SB_EEEEEJEEEEEvNT_6ParamsE --------------------------
	.section	.text._ZN7cutlass13device_kernelINS_4fmha6kernel13FmhaKernelTmaINS1_10collective15FmhaMainloopTmaINS_6half_tEfN4cute5tupleIJNS7_1CILi64EEENS9_ILi256EEENS9_ILi80EEEEEENS4_13DefaultFusionEJEEENS4_15FmhaFwdEpilogueIS6_fNS8_IJSA_SC_SB_EEEEEJEEEEEvNT_6ParamsE,"ax",@progbits
	.align	128
.text._ZN7cutlass13device_kernelINS_4fmha6kernel13FmhaKernelTmaINS1_10collective15FmhaMainloopTmaINS_6half_tEfN4cute5tupleIJNS7_1CILi64EEENS9_ILi256EEENS9_ILi80EEEEEENS4_13DefaultFusionEJEEENS4_15FmhaFwdEpilogueIS6_fNS8_IJSA_SC_SB_EEEEEJEEEEEvNT_6ParamsE:
        .type           _ZN7cutlass13device_kernelINS_4fmha6kernel13FmhaKernelTmaINS1_10collective15FmhaMainloopTmaINS_6half_tEfN4cute5tupleIJNS7_1CILi64EEENS9_ILi256EEENS9_ILi80EEEEEENS4_13DefaultFusionEJEEENS4_15FmhaFwdEpilogueIS6_fNS8_IJSA_SC_SB_EEEEEJEEEEEvNT_6ParamsE,@function
        .size           _ZN7cutlass13device_kernelINS_4fmha6kernel13FmhaKernelTmaINS1_10collective15FmhaMainloopTmaINS_6half_tEfN4cute5tupleIJNS7_1CILi64EEENS9_ILi256EEENS9_ILi80EEEEEENS4_13DefaultFusionEJEEENS4_15FmhaFwdEpilogueIS6_fNS8_IJSA_SC_SB_EEEEEJEEEEEvNT_6ParamsE,(.L_x_82 - _ZN7cutlass13device_kernelINS_4fmha6kernel13FmhaKernelTmaINS1_10collective15FmhaMainloopTmaINS_6half_tEfN4cute5tupleIJNS7_1CILi64EEENS9_ILi256EEENS9_ILi80EEEEEENS4_13DefaultFusionEJEEENS4_15FmhaFwdEpilogueIS6_fNS8_IJSA_SC_SB_EEEEEJEEEEEvNT_6ParamsE)
        .other          _ZN7cutlass13device_kernelINS_4fmha6kernel13FmhaKernelTmaINS1_10collective15FmhaMainloopTmaINS_6half_tEfN4cute5tupleIJNS7_1CILi64EEENS9_ILi256EEENS9_ILi80EEEEEENS4_13DefaultFusionEJEEENS4_15FmhaFwdEpilogueIS6_fNS8_IJSA_SC_SB_EEEEEJEEEEEvNT_6ParamsE,@"STO_CUDA_ENTRY STV_DEFAULT"
_ZN7cutlass13device_kernelINS_4fmha6kernel13FmhaKernelTmaINS1_10collective15FmhaMainloopTmaINS_6half_tEfN4cute5tupleIJNS7_1CILi64EEENS9_ILi256EEENS9_ILi80EEEEEENS4_13DefaultFusionEJEEENS4_15FmhaFwdEpilogueIS6_fNS8_IJSA_SC_SB_EEEEEJEEEEEvNT_6ParamsE:
[----:B------:R-:W1:Y:S01]  /*0000*/  LDC R1, c[0x0][0x28] ;  /* 0x00000a00ff017b82 */ /* 0x000e620000000800 */
[----:B------:R-:W2:Y:S01]  /*0010*/  S2R R17, SR_TID.X ;  /* 0x0000000000117919 */ /* 0x000ea20000002100 */
[----:B------:R-:W-:Y:S01]  /*0020*/  ELECT P0, URZ, PT ;  /* 0x00000000003f782f */ /* 0x000fe20003800000 */
[----:B------:R-:W-:Y:S01]  /*0030*/  BSSY B0, `(.L_x_0) ;  /* 0x0000010000007945 */ /* 0x000fe20003800000 */
[----:B--2---:R-:W-:-:S05]  /*0040*/  SHF.R.U32.HI R8, RZ, 0x5, R17 ;  /* 0x00000005ff087819 */ /* 0x004fca0000011611 */
[----:B------:R-:W2:Y:S02]  /*0050*/  SHFL.IDX PT, R0, R8, RZ, 0x1f ;  /* 0x00001fff08007589 */ /* 0x000ea400000e0000 */
[----:B--2---:R-:W-:-:S13]  /*0060*/  ISETP.NE.OR P0, PT, R0, RZ, !P0 ;  /* 0x000000ff0000720c */ /* 0x004fda0004705670 */
[----:B-1----:R-:W-:Y:S05]  /*0070*/  @P0 BRA `(.L_x_1) ;  /* 0x00000000002c0947 */ /* 0x002fea0003800000 */
[----:B------:R-:W-:Y:S02]  /*0080*/  ULDC.64 UR4, c[0x0][0x198] ;  /* 0x0000660000047ab9 */ /* 0x000fe40000000a00 */
[----:B------:R-:W-:Y:S02]  /*0090*/  UIADD3 UR6, UP0, UR4, 0xf0, URZ ;  /* 0x000000f004067890 */ /* 0x000fe4000ff1e03f */
[----:B------:R-:W-:Y:S02]  /*00a0*/  UIADD3 UR8, UP1, UR4, 0x1f0, URZ ;  /* 0x000001f004087890 */ /* 0x000fe4000ff3e03f */
[----:B------:R-:W-:Y:S02]  /*00b0*/  UIADD3 UR4, UP2, UR4, 0x2f0, URZ ;  /* 0x000002f004047890 */ /* 0x000fe4000ff5e03f */
[----:B------:R-:W-:Y:S02]  /*00c0*/  UIADD3.X UR7, URZ, UR5, URZ, UP0, !UPT ;  /* 0x000000053f077290 */ /* 0x000fe400087fe43f */
[----:B------:R-:W-:-:S02]  /*00d0*/  UIADD3.X UR9, URZ, UR5, URZ, UP1, !UPT ;  /* 0x000000053f097290 */ /* 0x000fc40008ffe43f */
[----:B------:R-:W-:-:S05]  /*00e0*/  UIADD3.X UR5, URZ, UR5, URZ, UP2, !UPT ;  /* 0x000000053f057290 */ /* 0x000fca00097fe43f */
[----:B------:R1:W-:Y:S02]  /*00f0*/  UTMACCTL.PF [UR6] ;  /* 0x00000000060079b9 */ /* 0x0003e40008040000 */
[----:B------:R1:W-:Y:S02]  /*0100*/  UTMACCTL.PF [UR8] ;  /* 0x00000000080079b9 */ /* 0x0003e40008040000 */
[----:B------:R1:W-:Y:S02]  /*0110*/  UTMACCTL.PF [UR4] ;  /* 0x00000000040079b9 */ /* 0x0003e40008040000 */
[----:B-1----:R-:W-:Y:S01]  /*0120*/  NOP ;  /* 0x0000000000007918 */ /* 0x002fe20000000000 */
.L_x_1:
[----:B------:R-:W-:Y:S05]  /*0130*/  BSYNC B0 ;  /* 0x0000000000007941 */ /* 0x000fea0003800000 */
.L_x_0:
[----:B------:R-:W1:Y:S02]  /*0140*/  SHFL.IDX PT, R0, R8, RZ, 0x1f ;  /* 0x00001fff08007589 */ /* 0x000e6400000e0000 */
[----:B-1----:R-:W-:-:S13]  /*0150*/  ISETP.NE.AND P0, PT, R0, RZ, PT ;  /* 0x000000ff0000720c */ /* 0x002fda0003f05270 */
[----:B------:R-:W-:Y:S05]  /*0160*/  @P0 BRA `(.L_x_2) ;  /* 0x0000000000400947 */ /* 0x000fea0003800000 */
[----:B------:R-:W1:Y:S01]  /*0170*/  S2UR UR8, SR_CgaCtaId ;  /* 0x00000000000879c3 */ /* 0x000e620000008800 */
[----:B------:R-:W-:Y:S01]  /*0180*/  UMOV UR4, 0x400 ;  /* 0x0000040000047882 */ /* 0x000fe20000000000 */
[----:B------:R-:W-:Y:S01]  /*0190*/  UMOV UR5, 0x1 ;  /* 0x0000000100057882 */ /* 0x000fe20000000000 */
[----:B------:R-:W-:Y:S01]  /*01a0*/  UMOV UR6, 0x80 ;  /* 0x0000008000067882 */ /* 0x000fe20000000000 */
[----:B------:R-:W-:Y:S01]  /*01b0*/  ELECT P0, URZ, PT ;  /* 0x00000000003f782f */ /* 0x000fe20003800000 */
[----:B------:R-:W-:-:S04]  /*01c0*/  UIADD3 UR6, -UR6, 0x100000, URZ ;  /* 0x0010000006067890 */ /* 0x000fc8000fffe13f */
[----:B------:R-:W-:Y:S02]  /*01d0*/  USHF.L.U32 UR7, UR6, 0xb, URZ ;  /* 0x0000000b06077899 */ /* 0x000fe4000800063f */
[----:B------:R-:W-:Y:S02]  /*01e0*/  USHF.L.U32 UR6, UR6, 0x1, URZ ;  /* 0x0000000106067899 */ /* 0x000fe4000800063f */
[----:B-1----:R-:W-:Y:S02]  /*01f0*/  ULEA UR8, UR8, UR4, 0x18 ;  /* 0x0000000408087291 */ /* 0x002fe4000f8ec03f */
[----:B------:R-:W-:-:S04]  /*0200*/  UIADD3 UR4, -UR5, 0x100000, URZ ;  /* 0x0010000005047890 */ /* 0x000fc8000fffe13f */
[----:B------:R-:W-:Y:S02]  /*0210*/  USHF.L.U32 UR5, UR4, 0xb, URZ ;  /* 0x0000000b04057899 */ /* 0x000fe4000800063f */
[----:B------:R-:W-:Y:S01]  /*0220*/  USHF.L.U32 UR4, UR4, 0x1, URZ ;  /* 0x0000000104047899 */ /* 0x000fe2000800063f */
[----:B------:R-:W1:Y:S11]  /*0230*/  FENCE.VIEW.ASYNC.S ;  /* 0x00000000000073c6 */ /* 0x000e760000000000 */
[----:B-1----:R1:W2:Y:S01]  /*0240*/  SYNCS.EXCH.64 URZ, [UR8+0x2a840], UR4 ;  /* 0x02a84004083f75b2 */ /* 0x0022a20008000100 */
[----:B------:R1:W3:Y:S01]  /*0250*/  SYNCS.EXCH.64 URZ, [UR8+0x2a848], UR6 ;  /* 0x02a84806083f75b2 */ /* 0x0002e20008000100 */
[----:B------:R-:W-:Y:S01]  /*0260*/  NOP ;  /* 0x0000000000007918 */ /* 0x000fe20000000000 */
.L_x_2:
[----:B------:R-:W4:Y:S01]  /*0270*/  SHFL.IDX PT, R0, R8, RZ, 0x1f ;  /* 0x00001fff08007589 */ /* 0x000f2200000e0000 */
[----:B------:R-:W-:Y:S01]  /*0280*/  NOP ;  /* 0x0000000000007918 */ /* 0x000fe20000000000 */
[----:B----4-:R-:W-:-:S13]  /*0290*/  ISETP.NE.AND P0, PT, R0, RZ, PT ;  /* 0x000000ff0000720c */ /* 0x010fda0003f05270 */
[----:B------:R-:W-:Y:S05]  /*02a0*/  @P0 BRA `(.L_x_3) ;  /* 0x0000000000580947 */ /* 0x000fea0003800000 */
[----:B-1----:R-:W1:Y:S01]  /*02b0*/  S2UR UR5, SR_CgaCtaId ;  /* 0x00000000000579c3 */ /* 0x002e620000008800 */
[----:B------:R-:W-:Y:S01]  /*02c0*/  UMOV UR4, 0x400 ;  /* 0x0000040000047882 */ /* 0x000fe20000000000 */
[----:B------:R-:W-:Y:S01]  /*02d0*/  UMOV UR6, 0x1 ;  /* 0x0000000100067882 */ /* 0x000fe20000000000 */
[----:B------:R-:W-:Y:S01]  /*02e0*/  UMOV UR7, 0x80 ;  /* 0x0000008000077882 */ /* 0x000fe20000000000 */
[----:B------:R-:W-:Y:S01]  /*02f0*/  ELECT P0, URZ, PT ;  /* 0x00000000003f782f */ /* 0x000fe20003800000 */
[----:B-1----:R-:W-:Y:S02]  /*0300*/  ULEA UR8, UR5, UR4, 0x18 ;  /* 0x0000000405087291 */ /* 0x002fe4000f8ec03f */
[----:B------:R-:W-:-:S04]  /*0310*/  UIADD3 UR4, -UR6, 0x100000, URZ ;  /* 0x0010000006047890 */ /* 0x000fc8000fffe13f */
[----:B------:R-:W-:Y:S02]  /*0320*/  USHF.L.U32 UR5, UR4, 0xb, URZ ;  /* 0x0000000b04057899 */ /* 0x000fe4000800063f */
[----:B------:R-:W-:Y:S02]  /*0330*/  USHF.L.U32 UR4, UR4, 0x1, URZ ;  /* 0x0000000104047899 */ /* 0x000fe4000800063f */
[----:B------:R-:W-:-:S04]  /*0340*/  UIADD3 UR6, -UR7, 0x100000, URZ ;  /* 0x0010000007067890 */ /* 0x000fc8000fffe13f */
[----:B------:R-:W-:Y:S02]  /*0350*/  USHF.L.U32 UR7, UR6, 0xb, URZ ;  /* 0x0000000b06077899 */ /* 0x000fe4000800063f */
[----:B------:R-:W-:Y:S01]  /*0360*/  USHF.L.U32 UR6, UR6, 0x1, URZ ;  /* 0x0000000106067899 */ /* 0x000fe2000800063f */
[----:B------:R-:W1:Y:S03]  /*0370*/  FENCE.VIEW.ASYNC.S ;  /* 0x00000000000073c6 */ /* 0x000e660000000000 */
[----:B-1----:R4:W1:Y:S08]  /*0380*/  SYNCS.EXCH.64 URZ, [UR8+0x2a800], UR4 ;  /* 0x02a80004083f75b2 */ /* 0x0028700008000100 */
[----:B------:R4:W1:Y:S01]  /*0390*/  SYNCS.EXCH.64 URZ, [UR8+0x2a820], UR6 ;  /* 0x02a82006083f75b2 */ /* 0x0008620008000100 */
[----:B------:R4:W1:Y:S01]  /*03a0*/  SYNCS.EXCH.64 URZ, [UR8+0x2a808], UR4 ;  /* 0x02a80804083f75b2 */ /* 0x0008620008000100 */
[----:B------:R4:W1:Y:S01]  /*03b0*/  SYNCS.EXCH.64 URZ, [UR8+0x2a828], UR6 ;  /* 0x02a82806083f75b2 */ /* 0x0008620008000100 */
[----:B------:R4:W1:Y:S01]  /*03c0*/  SYNCS.EXCH.64 URZ, [UR8+0x2a810], UR4 ;  /* 0x02a81004083f75b2 */ /* 0x0008620008000100 */
[----:B------:R4:W1:Y:S01]  /*03d0*/  SYNCS.EXCH.64 URZ, [UR8+0x2a830], UR6 ;  /* 0x02a83006083f75b2 */ /* 0x0008620008000100 */
[----:B------:R4:W1:Y:S01]  /*03e0*/  SYNCS.EXCH.64 URZ, [UR8+0x2a818], UR4 ;  /* 0x02a81804083f75b2 */ /* 0x0008620008000100 */
[----:B------:R4:W1:Y:S02]  /*03f0*/  SYNCS.EXCH.64 URZ, [UR8+0x2a838], UR6 ;  /* 0x02a83806083f75b2 */ /* 0x0008640008000100 */
[----:B----4-:R-:W-:Y:S01]  /*0400*/  NOP ;  /* 0x0000000000007918 */ /* 0x010fe20000000000 */
.L_x_3:
        /* <DEDUP_REMOVED lines=26> */
.L_x_4:
[----:B------:R-:W4:Y:S01]  /*05b0*/  SHFL.IDX PT, R8, R8, RZ, 0x1f ;  /* 0x00001fff08087589 */ /* 0x000f2200000e0000 */
[----:B------:R-:W-:Y:S01]  /*05c0*/  ELECT P0, URZ, PT ;  /* 0x00000000003f782f */ /* 0x000fe20003800000 */
[----:B------:R-:W-:Y:S01]  /*05d0*/  NOP ;  /* 0x0000000000007918 */ /* 0x000fe20000000000 */
[----:B------:R-:W4:Y:S01]  /*05e0*/  S2UR UR44, SR_CTAID.Y ;  /* 0x00000000002c79c3 */ /* 0x000f220000002600 */
[----:B------:R-:W-:Y:S01]  /*05f0*/  BSSY B0, `(.L_x_5) ;  /* 0x000003d000007945 */ /* 0x000fe20003800000 */
[----:B------:R-:W-:Y:S02]  /*0600*/  MOV R7, RZ ;  /* 0x000000ff00077202 */ /* 0x000fe40000000f00 */
[----:B------:R-:W-:-:S04]  /*0610*/  LOP3.LUT R16, R17, 0x7f, RZ, 0xc0, !PT ;  /* 0x0000007f11107812 */ /* 0x000fc800078ec0ff */
[----:B------:R-:W4:Y:S08]  /*0620*/  S2UR UR45, SR_CTAID.Z ;  /* 0x00000000002d79c3 */ /* 0x000f300000002700 */
[----:B-123--:R-:W-:Y:S01]  /*0630*/  BAR.SYNC.DEFER_BLOCKING 0x0 ;  /* 0x0000000000007b1d */ /* 0x00efe20000010000 */
[----:B----4-:R-:W-:-:S13]  /*0640*/  ISETP.EQ.AND P1, PT, R8, RZ, P0 ;  /* 0x000000ff0800720c */ /* 0x010fda0000722270 */
[----:B------:R-:W-:Y:S05]  /*0650*/  @!P1 BRA `(.L_x_6) ;  /* 0x0000000000d89947 */ /* 0x000fea0003800000 */
[----:B------:R-:W1:Y:S01]  /*0660*/  S2R R3, SR_CgaCtaId ;  /* 0x0000000000037919 */ /* 0x000e620000008800 */
[----:B------:R-:W-:Y:S02]  /*0670*/  MOV R0, 0x400 ;  /* 0x0000040000007802 */ /* 0x000fe40000000f00 */
[----:B------:R-:W-:Y:S02]  /*0680*/  MOV R2, 0x1 ;  /* 0x0000000100027802 */ /* 0x000fe40000000f00 */
[----:B------:R-:W-:Y:S02]  /*0690*/  ISETP.NE.AND P3, PT, R16, RZ, PT ;  /* 0x000000ff1000720c */ /* 0x000fe40003f65270 */
[----:B-1----:R-:W-:Y:S02]  /*06a0*/  LEA R3, R3, R0, 0x18 ;  /* 0x0000000003037211 */ /* 0x002fe400078ec0ff */
[----:B------:R-:W-:-:S04]  /*06b0*/  SHF.L.U32 R0, R2, 0x1f, RZ ;  /* 0x0000001f02007819 */ /* 0x000fc800000006ff */
[----:B------:R-:W1:Y:S02]  /*06c0*/  SYNCS.PHASECHK.TRANS64.TRYWAIT P2, [R3+URZ+0x2a848], R0 ;  /* 0x02a84800030075a7 */ /* 0x000e64000804017f */
[----:B-1----:R-:W-:Y:S05]  /*06d0*/  @!P2 BRA `(.L_x_7) ;  /* 0x0000010000e8a947 */ /* 0x002fea0003800000 */
.L_x_65:
[----:B------:R-:W-:Y:S05]  /*06e0*/  @P3 BRA `(.L_x_8) ;  /* 0x0000000000143947 */ /* 0x000fea0003800000 */
[----:B------:R-:W-:Y:S01]  /*06f0*/  LOP3.LUT P2, RZ, R17, 0x1f, RZ, 0xc0, !PT ;  /* 0x0000001f11ff7812 */ /* 0x000fe2000784c0ff */
[----:B-1----:R-:W-:-:S04]  /*0700*/  IMAD.MOV.U32 R0, RZ, RZ, 0x2800 ;  /* 0x00002800ff007424 */ /* 0x002fc800078e00ff */
[----:B------:R2:W-:Y:S08]  /*0710*/  SYNCS.ARRIVE.TRANS64 RZ, [R3+URZ+0x2a840], R0 ;  /* 0x02a8400003ff79a7 */ /* 0x0005f0000800003f */
[----:B------:R-:W-:Y:S05]  /*0720*/  @!P2 BRA `(.L_x_8) ;  /* 0x000000000004a947 */ /* 0x000fea0003800000 */
[----:B------:R-:W-:Y:S01]  /*0730*/  BPT.TRAP 0x1 ;  /* 0x000000040000795c */ /* 0x000fe20000300000 */
.L_x_8:
[----:B------:R-:W3:Y:S01]  /*0740*/  S2UR UR11, SR_CTAID.X ;  /* 0x00000000000b79c3 */ /* 0x000ee20000002500 */
[----:B------:R-:W-:Y:S01]  /*0750*/  R2UR UR8, R3 ;  /* 0x00000000030872ca */ /* 0x000fe200000e0000 */
[----:B------:R-:W-:Y:S01]  /*0760*/  ULDC.64 UR4, c[0x0][0x198] ;  /* 0x0000660000047ab9 */ /* 0x000fe20000000a00 */
[----:B------:R-:W-:Y:S01]  /*0770*/  UMOV UR6, 0x0 ;  /* 0x0000000000067882 */ /* 0x000fe20000000000 */
[----:B------:R-:W-:Y:S01]  /*0780*/  UIADD3 UR4, UP0, UR4, 0xf0, URZ ;  /* 0x000000f004047890 */ /* 0x000fe2000ff1e03f */
[----:B------:R-:W-:Y:S01]  /*0790*/  UMOV UR7, 0x10000000 ;  /* 0x1000000000077882 */ /* 0x000fe20000000000 */
[----:B------:R-:W-:Y:S02]  /*07a0*/  UMOV UR10, URZ ;  /* 0x0000003f000a7c82 */ /* 0x000fe40008000000 */
[----:B------:R-:W-:Y:S01]  /*07b0*/  UIADD3.X UR5, URZ, UR5, URZ, UP0, !UPT ;  /* 0x000000053f057290 */ /* 0x000fe200087fe43f */
[----:B------:R-:W-:Y:S01]  /*07c0*/  UMOV UR12, UR44 ;  /* 0x0000002c000c7c82 */ /* 0x000fe20008000000 */
[----:B------:R-:W-:Y:S01]  /*07d0*/  UMOV UR13, UR45 ;  /* 0x0000002d000d7c82 */ /* 0x000fe20008000000 */
[----:B------:R-:W-:Y:S01]  /*07e0*/  UMOV UR34, 0x10 ;  /* 0x0000001000227882 */ /* 0x000fe20000000000 */
[----:B------:R-:W-:-:S02]  /*07f0*/  UMOV UR36, UR44 ;  /* 0x0000002c00247c82 */ /* 0x000fc40008000000 */
[----:B------:R-:W-:Y:S02]  /*0800*/  UIADD3 UR9, UR8, 0x2a840, URZ ;  /* 0x0002a84008097890 */ /* 0x000fe4000fffe03f */
[----:B------:R-:W-:Y:S02]  /*0810*/  UIADD3 UR32, UR8, 0x800, URZ ;  /* 0x0000080008207890 */ /* 0x000fe4000fffe03f */
[----:B------:R-:W-:Y:S02]  /*0820*/  UIADD3 UR24, UR8, 0x1000, URZ ;  /* 0x0000100008187890 */ /* 0x000fe4000fffe03f */
[----:B------:R-:W-:Y:S02]  /*0830*/  UIADD3 UR16, UR8, 0x1800, URZ ;  /* 0x0000180008107890 */ /* 0x000fe4000fffe03f */
[----:B------:R-:W-:Y:S02]  /*0840*/  UIADD3 UR40, UR8, 0x2000, URZ ;  /* 0x0000200008287890 */ /* 0x000fe4000fffe03f */
[----:B---3--:R-:W-:Y:S01]  /*0850*/  USHF.L.U32 UR11, UR11, 0x6, URZ ;  /* 0x000000060b0b7899 */ /* 0x008fe2000800063f */
[----:B------:R-:W-:Y:S01]  /*0860*/  UMOV UR37, UR45 ;  /* 0x0000002d00257c82 */ /* 0x000fe20008000000 */
[----:B------:R-:W-:Y:S01]  /*0870*/  UMOV UR33, UR9 ;  /* 0x0000000900217c82 */ /* 0x000fe20008000000 */
[----:B------:R-:W-:Y:S01]  /*0880*/  UMOV UR26, 0x20 ;  /* 0x00000020001a7882 */ /* 0x000fe20000000000 */
[----:B------:R-:W-:Y:S01]  /*0890*/  UMOV UR28, UR44 ;  /* 0x0000002c001c7c82 */ /* 0x000fe20008000000 */
[----:B------:R-:W-:-:S02]  /*08a0*/  UMOV UR29, UR45 ;  /* 0x0000002d001d7c82 */ /* 0x000fc40008000000 */
[----:B------:R-:W-:Y:S01]  /*08b0*/  UMOV UR35, UR11 ;  /* 0x0000000b00237c82 */ /* 0x000fe20008000000 */
[----:B------:R-:W-:Y:S01]  /*08c0*/  UMOV UR25, UR9 ;  /* 0x0000000900197c82 */ /* 0x000fe20008000000 */
[----:B------:R-:W-:Y:S01]  /*08d0*/  UMOV UR27, UR11 ;  /* 0x0000000b001b7c82 */ /* 0x000fe20008000000 */
[----:B------:R3:W-:Y:S01]  /*08e0*/  UTMALDG.4D [UR8], [UR4], desc[UR6] ;  /* 0x00000608040075b4 */ /* 0x0007e20008019000 */
[----:B------:R-:W-:Y:S01]  /*08f0*/  UMOV UR18, 0x30 ;  /* 0x0000003000127882 */ /* 0x000fe20000000000 */
[----:B------:R-:W-:Y:S01]  /*0900*/  UMOV UR20, UR44 ;  /* 0x0000002c00147c82 */ /* 0x000fe20008000000 */
[----:B------:R-:W-:Y:S01]  /*0910*/  UMOV UR21, UR45 ;  /* 0x0000002d00157c82 */ /* 0x000fe20008000000 */
[----:B------:R-:W-:Y:S01]  /*0920*/  UMOV UR17, UR9 ;  /* 0x0000000900117c82 */ /* 0x000fe20008000000 */
[----:B------:R-:W-:Y:S01]  /*0930*/  UMOV UR19, UR11 ;  /* 0x0000000b00137c82 */ /* 0x000fe20008000000 */
[----:B------:R-:W-:Y:S01]  /*0940*/  UMOV UR42, 0x40 ;  /* 0x00000040002a7882 */ /* 0x000fe20000000000 */
[----:B------:R-:W-:Y:S01]  /*0950*/  UMOV UR41, UR9 ;  /* 0x0000000900297c82 */ /* 0x000fe20008000000 */
[----:B------:R3:W-:Y:S01]  /*0960*/  UTMALDG.4D [UR32], [UR4], desc[UR6] ;  /* 0x00000620040075b4 */ /* 0x0007e20008019000 */
[----:B------:R-:W-:Y:S01]  /*0970*/  UMOV UR43, UR11 ;  /* 0x0000000b002b7c82 */ /* 0x000fe20008000000 */
[----:B------:R3:W-:Y:S01]  /*0980*/  UTMALDG.4D [UR24], [UR4], desc[UR6] ;  /* 0x00000618040075b4 */ /* 0x0007e20008019000 */
[----:B------:R3:W-:Y:S01]  /*0990*/  UTMALDG.4D [UR16], [UR4], desc[UR6] ;  /* 0x00000610040075b4 */ /* 0x0007e20008019000 */
[----:B------:R3:W-:Y:S02]  /*09a0*/  UTMALDG.4D [UR40], [UR4], desc[UR6] ;  /* 0x00000628040075b4 */ /* 0x0007e40008019000 */
[----:B---3--:R-:W-:Y:S01]  /*09b0*/  NOP ;  /* 0x0000000000007918 */ /* 0x008fe20000000000 */
.L_x_6:
[----:B------:R-:W-:Y:S05]  /*09c0*/  BSYNC B0 ;  /* 0x0000000000007941 */ /* 0x000fea0003800000 */
.L_x_5:
[----:B------:R-:W1:Y:S01]  /*09d0*/  LDC R194, c[0x0][0x28c] ;  /* 0x0000a300ffc27b82 */ /* 0x000e620000000800 */
[----:B------:R-:W-:Y:S01]  /*09e0*/  BSSY B0, `(.L_x_9) ;  /* 0x00000f8000007945 */ /* 0x000fe20003800000 */
[----:B------:R-:W-:Y:S01]  /*09f0*/  MOV R4, 0x1 ;  /* 0x0000000100047802 */ /* 0x000fe20000000f00 */
[----:B------:R-:W-:Y:S01]  /*0a00*/  IMAD.MOV.U32 R5, RZ, RZ, RZ ;  /* 0x000000ffff057224 */ /* 0x000fe200078e00ff */
[----:B-12---:R-:W-:-:S04]  /*0a10*/  IADD3 R0, R194, 0xff, RZ ;  /* 0x000000ffc2007810 */ /* 0x006fc80007ffe0ff */
[----:B------:R-:W-:-:S04]  /*0a20*/  SHF.R.S32.HI R3, RZ, 0x1f, R0 ;  /* 0x0000001fff037819 */ /* 0x000fc80000011400 */
[----:B------:R-:W-:-:S04]  /*0a30*/  LEA.HI R3, R3, R0, RZ, 0x8 ;  /* 0x0000000003037211 */ /* 0x000fc800078f40ff */
[----:B------:R-:W-:-:S04]  /*0a40*/  SHF.R.S32.HI R15, RZ, 0x8, R3 ;  /* 0x00000008ff0f7819 */ /* 0x000fc80000011403 */
[----:B------:R-:W-:Y:S01]  /*0a50*/  SHF.L.U32 R6, R15, 0x1, RZ ;  /* 0x000000010f067819 */ /* 0x000fe200000006ff */
[----:B------:R-:W-:Y:S06]  /*0a60*/  @!P1 BRA `(.L_x_10) ;  /* 0x0000000c00bc9947 */ /* 0x000fec0003800000 */
[----:B------:R-:W-:Y:S01]  /*0a70*/  ISETP.GE.AND P1, PT, R194, 0x1, PT ;  /* 0x00000001c200780c */ /* 0x000fe20003f26270 */
[----:B------:R-:W-:Y:S01]  /*0a80*/  IMAD.MOV.U32 R5, RZ, RZ, RZ ;  /* 0x000000ffff057224 */ /* 0x000fe200078e00ff */
[----:B------:R-:W-:Y:S02]  /*0a90*/  LOP3.LUT R9, R17, 0x1f, RZ, 0xc0, !PT ;  /* 0x0000001f11097812 */ /* 0x000fe400078ec0ff */
[----:B------:R-:W-:-:S09]  /*0aa0*/  MOV R7, RZ ;  /* 0x000000ff00077202 */ /* 0x000fd20000000f00 */
        /* <DEDUP_REMOVED lines=9> */
.L_x_66:
[----:B------:R-:W-:Y:S01]  /*0b40*/  MOV R5, 0x1 ;  /* 0x0000000100057802 */ /* 0x000fe20000000f00 */
[----:B------:R-:W-:Y:S06]  /*0b50*/  @P2 BRA `(.L_x_13) ;  /* 0x0000000000142947 */ /* 0x000fec0003800000 */
[----:B------:R-:W-:Y:S01]  /*0b60*/  ISETP.NE.AND P1, PT, R9, RZ, PT ;  /* 0x000000ff0900720c */ /* 0x000fe20003f25270 */
[----:B-1----:R-:W-:-:S04]  /*0b70*/  IMAD.MOV.U32 R0, RZ, RZ, 0xa000 ;  /* 0x0000a000ff007424 */ /* 0x002fc800078e00ff */
[----:B------:R2:W-:Y:S08]  /*0b80*/  SYNCS.ARRIVE.TRANS64 RZ, [R3+URZ+0x2a800], R0 ;  /* 0x02a8000003ff79a7 */ /* 0x0005f0000800003f */
[----:B------:R-:W-:Y:S05]  /*0b90*/  @!P1 BRA `(.L_x_13) ;  /* 0x0000000000049947 */ /* 0x000fea0003800000 */
[----:B------:R-:W-:Y:S01]  /*0ba0*/  BPT.TRAP 0x1 ;  /* 0x000000040000795c */ /* 0x000fe20000300000 */
.L_x_13:
[----:B------:R-:W3:Y:S01]  /*0bb0*/  S2R R7, SR_CgaCtaId ;  /* 0x0000000000077919 */ /* 0x000ee20000008800 */
[----:B------:R-:W-:Y:S01]  /*0bc0*/  R2UR UR9, R3 ;  /* 0x00000000030972ca */ /* 0x000fe200000e0000 */
[----:B------:R-:W-:Y:S01]  /*0bd0*/  ULDC.64 UR4, c[0x0][0x198] ;  /* 0x0000660000047ab9 */ /* 0x000fe20000000a00 */
[----:B------:R-:W-:Y:S01]  /*0be0*/  UMOV UR6, 0x0 ;  /* 0x0000000000067882 */ /* 0x000fe20000000000 */
[----:B------:R-:W-:Y:S01]  /*0bf0*/  UIADD3 UR4, UP0, UR4, 0x1f0, URZ ;  /* 0x000001f004047890 */ /* 0x000fe2000ff1e03f */
[----:B-12---:R-:W-:Y:S01]  /*0c00*/  MOV R0, 0x400 ;  /* 0x0000040000007802 */ /* 0x006fe20000000f00 */
[----:B------:R-:W-:Y:S01]  /*0c10*/  UMOV UR7, 0x10000000 ;  /* 0x1000000000077882 */ /* 0x000fe20000000000 */
[----:B------:R-:W-:Y:S01]  /*0c20*/  UMOV UR42, URZ ;  /* 0x0000003f002a7c82 */ /* 0x000fe20008000000 */
[----:B------:R-:W-:Y:S01]  /*0c30*/  UIADD3.X UR5, URZ, UR5, URZ, UP0, !UPT ;  /* 0x000000053f057290 */ /* 0x000fe200087fe43f */
[----:B------:R-:W-:Y:S01]  /*0c40*/  MOV R3, 0x1 ;  /* 0x0000000100037802 */ /* 0x000fe20000000f00 */
[----:B------:R-:W-:Y:S01]  /*0c50*/  UMOV UR43, URZ ;  /* 0x0000003f002b7c82 */ /* 0x000fe20008000000 */
[----:B------:R-:W-:Y:S01]  /*0c60*/  UMOV UR26, 0x10 ;  /* 0x00000010001a7882 */ /* 0x000fe20000000000 */
[----:B------:R-:W-:Y:S01]  /*0c70*/  UMOV UR28, UR44 ;  /* 0x0000002c001c7c82 */ /* 0x000fe20008000000 */
[----:B------:R-:W-:Y:S01]  /*0c80*/  UMOV UR29, UR45 ;  /* 0x0000002d001d7c82 */ /* 0x000fe20008000000 */
[----:B------:R-:W-:Y:S01]  /*0c90*/  UIADD3 UR40, UR9, 0x2800, URZ ;  /* 0x0000280009287890 */ /* 0x000fe2000fffe03f */
[----:B------:R-:W-:Y:S01]  /*0ca0*/  SHF.L.U32 R3, R3, 0x1f, RZ ;  /* 0x0000001f03037819 */ /* 0x000fe200000006ff */
[----:B------:R-:W-:Y:S01]  /*0cb0*/  UIADD3 UR41, UR9, 0x2a800, URZ ;  /* 0x0002a80009297890 */ /* 0x000fe2000fffe03f */
[----:B------:R-:W-:Y:S01]  /*0cc0*/  ISETP.NE.AND P2, PT, R16, RZ, PT ;  /* 0x000000ff1000720c */ /* 0x000fe20003f45270 */
[----:B------:R-:W-:-:S02]  /*0cd0*/  UIADD3 UR24, UR9, 0x4800, URZ ;  /* 0x0000480009187890 */ /* 0x000fc4000fffe03f */
[----:B------:R-:W-:Y:S02]  /*0ce0*/  UIADD3 UR16, UR9, 0x6800, URZ ;  /* 0x0000680009107890 */ /* 0x000fe4000fffe03f */
[----:B------:R-:W-:Y:S01]  /*0cf0*/  UIADD3 UR8, UR9, 0x8800, URZ ;  /* 0x0000880009087890 */ /* 0x000fe2000fffe03f */
[----:B------:R-:W-:Y:S02]  /*0d00*/  UMOV UR27, UR43 ;  /* 0x0000002b001b7c82 */ /* 0x000fe40008000000 */
[----:B------:R1:W-:Y:S01]  /*0d10*/  UTMALDG.4D [UR40], [UR4], desc[UR6] ;  /* 0x00000628040075b4 */ /* 0x0003e20008019000 */
[----:B------:R-:W-:Y:S01]  /*0d20*/  UMOV UR25, UR41 ;  /* 0x0000002900197c82 */ /* 0x000fe20008000000 */
[----:B------:R-:W-:Y:S01]  /*0d30*/  UMOV UR18, 0x20 ;  /* 0x0000002000127882 */ /* 0x000fe20000000000 */
[----:B------:R-:W-:Y:S01]  /*0d40*/  UMOV UR20, UR44 ;  /* 0x0000002c00147c82 */ /* 0x000fe20008000000 */
[----:B------:R-:W-:Y:S01]  /*0d50*/  UMOV UR21, UR45 ;  /* 0x0000002d00157c82 */ /* 0x000fe20008000000 */
[----:B------:R-:W-:Y:S01]  /*0d60*/  UMOV UR19, UR43 ;  /* 0x0000002b00137c82 */ /* 0x000fe20008000000 */
[----:B------:R-:W-:Y:S01]  /*0d70*/  UMOV UR17, UR41 ;  /* 0x0000002900117c82 */ /* 0x000fe20008000000 */
[----:B---3--:R-:W-:Y:S01]  /*0d80*/  LEA R2, R7, R0, 0x18 ;  /* 0x0000000007027211 */ /* 0x008fe200078ec0ff */
[----:B------:R-:W-:Y:S01]  /*0d90*/  UMOV UR10, 0x30 ;  /* 0x00000030000a7882 */ /* 0x000fe20000000000 */
[----:B------:R2:W-:Y:S01]  /*0da0*/  UTMALDG.4D [UR24], [UR4], desc[UR6] ;  /* 0x00000618040075b4 */ /* 0x0005e20008019000 */
[----:B------:R-:W-:Y:S01]  /*0db0*/  UMOV UR12, UR44 ;  /* 0x0000002c000c7c82 */ /* 0x000fe20008000000 */
[----:B------:R-:W-:Y:S01]  /*0dc0*/  UMOV UR13, UR45 ;  /* 0x0000002d000d7c82 */ /* 0x000fe20008000000 */
[----:B------:R-:W-:Y:S01]  /*0dd0*/  UMOV UR11, UR43 ;  /* 0x0000002b000b7c82 */ /* 0x000fe20008000000 */
[----:B------:R-:W-:Y:S01]  /*0de0*/  LEA R0, R5, R2, 0x3 ;  /* 0x0000000205007211 */ /* 0x000fe200078e18ff */
[----:B------:R2:W-:Y:S01]  /*0df0*/  UTMALDG.4D [UR16], [UR4], desc[UR6] ;  /* 0x00000610040075b4 */ /* 0x0005e20008019000 */
[----:B-1----:R-:W-:Y:S01]  /*0e00*/  UIADD3 UR40, UR9, 0xa800, URZ ;  /* 0x0000a80009287890 */ /* 0x002fe2000fffe03f */
[----:B------:R-:W-:-:S02]  /*0e10*/  UMOV UR42, 0x40 ;  /* 0x00000040002a7882 */ /* 0x000fc40000000000 */
[----:B------:R-:W-:Y:S02]  /*0e20*/  UMOV UR9, UR41 ;  /* 0x0000002900097c82 */ /* 0x000fe40008000000 */
[----:B------:R2:W-:Y:S04]  /*0e30*/  UTMALDG.4D [UR8], [UR4], desc[UR6] ;  /* 0x00000608040075b4 */ /* 0x0005e80008019000 */
[----:B------:R2:W-:Y:S01]  /*0e40*/  UTMALDG.4D [UR40], [UR4], desc[UR6] ;  /* 0x00000628040075b4 */ /* 0x0005e20008019000 */
[----:B------:R-:W1:Y:S02]  /*0e50*/  SYNCS.PHASECHK.TRANS64.TRYWAIT P1, [R0+URZ+0x2a820], R3 ;  /* 0x02a82003000075a7 */ /* 0x000e64000802017f */
[----:B-12---:R-:W-:Y:S05]  /*0e60*/  @!P1 BRA `(.L_x_14) ;  /* 0x000000fc002c9947 */ /* 0x006fea0003800000 */
.L_x_67:
[----:B------:R-:W-:Y:S01]  /*0e70*/  IMAD.MOV.U32 R7, RZ, RZ, 0x1 ;  /* 0x00000001ff077424 */ /* 0x000fe200078e00ff */
[----:B------:R-:W-:Y:S06]  /*0e80*/  @P2 BRA `(.L_x_15) ;  /* 0x0000000000142947 */ /* 0x000fec0003800000 */
[----:B------:R-:W-:Y:S02]  /*0e90*/  ISETP.NE.AND P1, PT, R9, RZ, PT ;  /* 0x000000ff0900720c */ /* 0x000fe40003f25270 */
[----:B-1----:R-:W-:-:S04]  /*0ea0*/  MOV R3, 0xa000 ;  /* 0x0000a00000037802 */ /* 0x002fc80000000f00 */
[----:B------:R2:W-:Y:S07]  /*0eb0*/  SYNCS.ARRIVE.TRANS64 RZ, [R0+URZ+0x2a800], R3 ;  /* 0x02a8000300ff79a7 */ /* 0x0005ee000800003f */
[----:B------:R-:W-:Y:S05]  /*0ec0*/  @!P1 BRA `(.L_x_15) ;  /* 0x0000000000049947 */ /* 0x000fea0003800000 */
[----:B------:R-:W-:Y:S01]  /*0ed0*/  BPT.TRAP 0x1 ;  /* 0x000000040000795c */ /* 0x000fe20000300000 */
.L_x_15:
[C---:B------:R-:W-:Y:S01]  /*0ee0*/  IMAD R2, R5.reuse, 0xa000, R2 ;  /* 0x0000a00005027824 */ /* 0x040fe200078e0202 */
[----:B------:R-:W-:Y:S01]  /*0ef0*/  R2UR UR33, R0 ;  /* 0x00000000002172ca */ /* 0x000fe200000e0000 */
[----:B------:R-:W-:Y:S01]  /*0f00*/  ULDC.64 UR4, c[0x0][0x198] ;  /* 0x0000660000047ab9 */ /* 0x000fe20000000a00 */
[----:B------:R-:W-:Y:S01]  /*0f10*/  UMOV UR35, URZ ;  /* 0x0000003f00237c82 */ /* 0x000fe20008000000 */
[----:B------:R-:W-:Y:S01]  /*0f20*/  UIADD3 UR4, UP0, UR4, 0x2f0, URZ ;  /* 0x000002f004047890 */ /* 0x000fe2000ff1e03f */
[----:B------:R-:W-:Y:S01]  /*0f30*/  R2UR UR40, R2 ;  /* 0x00000000022872ca */ /* 0x000fe200000e0000 */
[----:B------:R-:W-:Y:S01]  /*0f40*/  UMOV UR6, 0x0 ;  /* 0x0000000000067882 */ /* 0x000fe20000000000 */
[----:B------:R-:W-:Y:S01]  /*0f50*/  UMOV UR7, 0x10000000 ;  /* 0x1000000000077882 */ /* 0x000fe20000000000 */
[----:B------:R-:W-:Y:S01]  /*0f60*/  UIADD3.X UR5, URZ, UR5, URZ, UP0, !UPT ;  /* 0x000000053f057290 */ /* 0x000fe200087fe43f */
[----:B------:R-:W-:Y:S01]  /*0f70*/  IADD3 R5, R5, 0x1, RZ ;  /* 0x0000000105057810 */ /* 0x000fe20007ffe0ff */
[----:B------:R-:W-:Y:S01]  /*0f80*/  UMOV UR34, URZ ;  /* 0x0000003f00227c82 */ /* 0x000fe20008000000 */
[----:B------:R-:W-:Y:S01]  /*0f90*/  UMOV UR36, UR44 ;  /* 0x0000002c00247c82 */ /* 0x000fe20008000000 */
[----:B------:R-:W-:Y:S01]  /*0fa0*/  UMOV UR37, UR45 ;  /* 0x0000002d00257c82 */ /* 0x000fe20008000000 */
[----:B------:R-:W-:Y:S01]  /*0fb0*/  UMOV UR26, 0x10 ;  /* 0x00000010001a7882 */ /* 0x000fe20000000000 */
[----:B------:R-:W-:Y:S01]  /*0fc0*/  UIADD3 UR33, UR33, 0x2a800, URZ ;  /* 0x0002a80021217890 */ /* 0x000fe2000fffe03f */
[----:B------:R-:W-:Y:S01]  /*0fd0*/  UMOV UR28, UR44 ;  /* 0x0000002c001c7c82 */ /* 0x000fe20008000000 */
[----:B------:R-:W-:-:S02]  /*0fe0*/  UMOV UR29, UR45 ;  /* 0x0000002d001d7c82 */ /* 0x000fc40008000000 */
[----:B------:R-:W-:Y:S02]  /*0ff0*/  UIADD3 UR32, UR40, 0x2800, URZ ;  /* 0x0000280028207890 */ /* 0x000fe4000fffe03f */
[----:B------:R-:W-:Y:S02]  /*1000*/  UIADD3 UR24, UR40, 0x4800, URZ ;  /* 0x0000480028187890 */ /* 0x000fe4000fffe03f */
[----:B------:R-:W-:Y:S02]  /*1010*/  UIADD3 UR16, UR40, 0x6800, URZ ;  /* 0x0000680028107890 */ /* 0x000fe4000fffe03f */
[----:B------:R-:W-:Y:S02]  /*1020*/  UIADD3 UR8, UR40, 0x8800, URZ ;  /* 0x0000880028087890 */ /* 0x000fe4000fffe03f */
[----:B------:R-:W-:Y:S01]  /*1030*/  UIADD3 UR40, UR40, 0xa800, URZ ;  /* 0x0000a80028287890 */ /* 0x000fe2000fffe03f */
[----:B------:R3:W-:Y:S01]  /*1040*/  UTMALDG.4D [UR32], [UR4], desc[UR6] ;  /* 0x00000620040075b4 */ /* 0x0007e20008019000 */
[----:B------:R-:W-:Y:S01]  /*1050*/  UMOV UR27, UR35 ;  /* 0x00000023001b7c82 */ /* 0x000fe20008000000 */
[----:B------:R-:W-:Y:S01]  /*1060*/  UMOV UR25, UR33 ;  /* 0x0000002100197c82 */ /* 0x000fe20008000000 */
[----:B------:R-:W-:Y:S01]  /*1070*/  UMOV UR18, 0x20 ;  /* 0x0000002000127882 */ /* 0x000fe20000000000 */
[----:B------:R-:W-:Y:S01]  /*1080*/  UMOV UR20, UR44 ;  /* 0x0000002c00147c82 */ /* 0x000fe20008000000 */
[----:B------:R-:W-:Y:S01]  /*1090*/  UMOV UR21, UR45 ;  /* 0x0000002d00157c82 */ /* 0x000fe20008000000 */
[----:B------:R-:W-:Y:S01]  /*10a0*/  UMOV UR19, UR35 ;  /* 0x0000002300137c82 */ /* 0x000fe20008000000 */
[----:B------:R-:W-:Y:S01]  /*10b0*/  UMOV UR17, UR33 ;  /* 0x0000002100117c82 */ /* 0x000fe20008000000 */
[----:B------:R-:W-:Y:S01]  /*10c0*/  UMOV UR10, 0x30 ;  /* 0x00000030000a7882 */ /* 0x000fe20000000000 */
[----:B------:R-:W-:Y:S01]  /*10d0*/  UMOV UR12, UR44 ;  /* 0x0000002c000c7c82 */ /* 0x000fe20008000000 */
[----:B------:R-:W-:Y:S01]  /*10e0*/  UMOV UR13, UR45 ;  /* 0x0000002d000d7c82 */ /* 0x000fe20008000000 */
[----:B------:R3:W-:Y:S01]  /*10f0*/  UTMALDG.4D [UR24], [UR4], desc[UR6] ;  /* 0x00000618040075b4 */ /* 0x0007e20008019000 */
[----:B------:R-:W-:Y:S01]  /*1100*/  UMOV UR11, UR35 ;  /* 0x00000023000b7c82 */ /* 0x000fe20008000000 */
[----:B------:R-:W-:Y:S01]  /*1110*/  UMOV UR9, UR33 ;  /* 0x0000002100097c82 */ /* 0x000fe20008000000 */
[----:B------:R-:W-:Y:S01]  /*1120*/  UMOV UR42, 0x40 ;  /* 0x00000040002a7882 */ /* 0x000fe20000000000 */
[----:B------:R-:W-:Y:S01]  /*1130*/  UMOV UR43, UR35 ;  /* 0x00000023002b7c82 */ /* 0x000fe20008000000 */
[----:B------:R-:W-:Y:S01]  /*1140*/  UMOV UR41, UR33 ;  /* 0x0000002100297c82 */ /* 0x000fe20008000000 */
[----:B------:R3:W-:Y:S01]  /*1150*/  UTMALDG.4D [UR16], [UR4], desc[UR6] ;  /* 0x00000610040075b4 */ /* 0x0007e20008019000 */
[----:B------:R3:W-:Y:S01]  /*1160*/  UTMALDG.4D [UR8], [UR4], desc[UR6] ;  /* 0x00000608040075b4 */ /* 0x0007e20008019000 */
[----:B------:R3:W-:Y:S02]  /*1170*/  UTMALDG.4D [UR40], [UR4], desc[UR6] ;  /* 0x00000628040075b4 */ /* 0x0007e40008019000 */
[----:B---3--:R-:W-:Y:S01]  /*1180*/  NOP ;  /* 0x0000000000007918 */ /* 0x008fe20000000000 */
.L_x_11:
[----:B------:R-:W-:Y:S01]  /*1190*/  ISETP.GE.AND P1, PT, R194, 0x101, PT ;  /* 0x00000101c200780c */ /* 0x000fe20003f26270 */
[----:B------:R-:W-:-:S12]  /*11a0*/  IMAD.MOV.U32 R4, RZ, RZ, 0x1 ;  /* 0x00000001ff047424 */ /* 0x000fd800078e00ff */
[----:B------:R-:W-:Y:S05]  /*11b0*/  @!P1 BRA `(.L_x_16) ;  /* 0x0000000400e49947 */ /* 0x000fea0003800000 */
[----:B-12---:R-:W1:Y:S01]  /*11c0*/  S2R R3, SR_CgaCtaId ;  /* 0x0000000000037919 */ /* 0x006e620000008800 */
[----:B------:R-:W-:Y:S02]  /*11d0*/  MOV R0, 0x400 ;  /* 0x0000040000007802 */ /* 0x000fe40000000f00 */
[----:B------:R-:W-:Y:S02]  /*11e0*/  MOV R2, 0x1 ;  /* 0x0000000100027802 */ /* 0x000fe40000000f00 */
[----:B------:R-:W-:Y:S02]  /*11f0*/  ISETP.NE.AND P2, PT, R16, RZ, PT ;  /* 0x000000ff1000720c */ /* 0x000fe40003f45270 */
[----:B-1----:R-:W-:Y:S02]  /*1200*/  LEA R0, R3, R0, 0x18 ;  /* 0x0000000003007211 */ /* 0x002fe400078ec0ff */
[----:B------:R-:W-:Y:S02]  /*1210*/  SHF.L.U32 R3, R2, 0x1f, RZ ;  /* 0x0000001f02037819 */ /* 0x000fe400000006ff */
[----:B------:R-:W-:-:S04]  /*1220*/  LEA R2, R5, R0, 0x3 ;  /* 0x0000000005027211 */ /* 0x000fc800078e18ff */
[----:B------:R-:W1:Y:S02]  /*1230*/  SYNCS.PHASECHK.TRANS64.TRYWAIT P1, [R2+URZ+0x2a820], R3 ;  /* 0x02a82003020075a7 */ /* 0x000e64000802017f */
[----:B-1----:R-:W-:Y:S05]  /*1240*/  @!P1 BRA `(.L_x_17) ;  /* 0x000000f800489947 */ /* 0x002fea0003800000 */
.L_x_68:
[----:B------:R-:W-:Y:S05]  /*1250*/  @P2 BRA `(.L_x_18) ;  /* 0x0000000000142947 */ /* 0x000fea0003800000 */
[----:B------:R-:W-:Y:S01]  /*1260*/  ISETP.NE.AND P1, PT, R9, RZ, PT ;  /* 0x000000ff0900720c */ /* 0x000fe20003f25270 */
[----:B-1----:R-:W-:-:S04]  /*1270*/  IMAD.MOV.U32 R3, RZ, RZ, 0xa000 ;  /* 0x0000a000ff037424 */ /* 0x002fc800078e00ff */
[----:B------:R2:W-:Y:S08]  /*1280*/  SYNCS.ARRIVE.TRANS64 RZ, [R2+URZ+0x2a800], R3 ;  /* 0x02a8000302ff79a7 */ /* 0x0005f0000800003f */
[----:B------:R-:W-:Y:S05]  /*1290*/  @!P1 BRA `(.L_x_18) ;  /* 0x0000000000049947 */ /* 0x000fea0003800000 */
[----:B------:R-:W-:Y:S01]  /*12a0*/  BPT.TRAP 0x1 ;  /* 0x000000040000795c */ /* 0x000fe20000300000 */
.L_x_18:
[----:B-12---:R-:W1:Y:S01]  /*12b0*/  S2R R3, SR_CgaCtaId ;  /* 0x0000000000037919 */ /* 0x006e620000008800 */
[----:B------:R-:W-:Y:S01]  /*12c0*/  IMAD R0, R5, 0xa000, R0 ;  /* 0x0000a00005007824 */ /* 0x000fe200078e0200 */
[----:B------:R-:W-:Y:S01]  /*12d0*/  R2UR UR27, R7 ;  /* 0x00000000071b72ca */ /* 0x000fe200000e0000 */
[----:B------:R-:W-:Y:S01]  /*12e0*/  ULDC.64 UR4, c[0x0][0x198] ;  /* 0x0000660000047ab9 */ /* 0x000fe20000000a00 */
[----:B------:R-:W-:Y:S01]  /*12f0*/  R2UR UR25, R2 ;  /* 0x00000000021972ca */ /* 0x000fe200000e0000 */
[----:B------:R-:W-:Y:S01]  /*1300*/  UIADD3 UR4, UP0, UR4, 0x1f0, URZ ;  /* 0x000001f004047890 */ /* 0x000fe2000ff1e03f */
[----:B------:R-:W-:Y:S01]  /*1310*/  R2UR UR9, R0 ;  /* 0x00000000000972ca */ /* 0x000fe200000e0000 */
[----:B------:R-:W-:Y:S01]  /*1320*/  UMOV UR6, 0x0 ;  /* 0x0000000000067882 */ /* 0x000fe20000000000 */
[----:B------:R-:W-:Y:S01]  /*1330*/  IADD3 R5, R5, 0x1, RZ ;  /* 0x0000000105057810 */ /* 0x000fe20007ffe0ff */
[----:B------:R-:W-:Y:S01]  /*1340*/  UIADD3.X UR5, URZ, UR5, URZ, UP0, !UPT ;  /* 0x000000053f057290 */ /* 0x000fe200087fe43f */
[----:B------:R-:W-:Y:S01]  /*1350*/  MOV R0, 0x400 ;  /* 0x0000040000007802 */ /* 0x000fe20000000f00 */
[----:B------:R-:W-:Y:S01]  /*1360*/  UMOV UR7, 0x10000000 ;  /* 0x1000000000077882 */ /* 0x000fe20000000000 */
[----:B------:R-:W-:Y:S01]  /*1370*/  UMOV UR26, URZ ;  /* 0x0000003f001a7c82 */ /* 0x000fe20008000000 */
[----:B------:R-:W-:Y:S01]  /*1380*/  UMOV UR28, UR44 ;  /* 0x0000002c001c7c82 */ /* 0x000fe20008000000 */
[----:B------:R-:W-:Y:S01]  /*1390*/  UMOV UR29, UR45 ;  /* 0x0000002d001d7c82 */ /* 0x000fe20008000000 */
[----:B------:R-:W-:Y:S01]  /*13a0*/  USHF.L.U32 UR27, UR27, 0x8, URZ ;  /* 0x000000081b1b7899 */ /* 0x000fe2000800063f */
[C---:B------:R-:W-:Y:S01]  /*13b0*/  ISETP.NE.AND P2, PT, R5.reuse, 0x4, PT ;  /* 0x000000040500780c */ /* 0x040fe20003f45270 */
[----:B------:R-:W-:Y:S01]  /*13c0*/  UIADD3 UR25, UR25, 0x2a800, URZ ;  /* 0x0002a80019197890 */ /* 0x000fe2000fffe03f */
[C---:B------:R-:W-:Y:S01]  /*13d0*/  ISETP.NE.AND P1, PT, R5.reuse, 0x4, PT ;  /* 0x000000040500780c */ /* 0x040fe20003f25270 */
[----:B------:R-:W-:Y:S01]  /*13e0*/  UIADD3 UR24, UR9, 0x2800, URZ ;  /* 0x0000280009187890 */ /* 0x000fe2000fffe03f */
[----:B------:R-:W-:Y:S01]  /*13f0*/  SEL R5, R5, RZ, P2 ;  /* 0x000000ff05057207 */ /* 0x000fe20001000000 */
[----:B------:R-:W-:Y:S01]  /*1400*/  UIADD3 UR40, UR9, 0x4800, URZ ;  /* 0x0000480009287890 */ /* 0x000fe2000fffe03f */
[----:B------:R-:W-:Y:S01]  /*1410*/  SEL R4, RZ, 0x1, !P1 ;  /* 0x00000001ff047807 */ /* 0x000fe20004800000 */
[----:B------:R-:W-:Y:S01]  /*1420*/  UMOV UR42, 0x10 ;  /* 0x00000010002a7882 */ /* 0x000fe20000000000 */
[----:B------:R-:W-:Y:S01]  /*1430*/  UMOV UR41, UR25 ;  /* 0x0000001900297c82 */ /* 0x000fe20008000000 */
[----:B------:R-:W-:Y:S01]  /*1440*/  UMOV UR43, UR27 ;  /* 0x0000001b002b7c82 */ /* 0x000fe20008000000 */
[----:B------:R-:W-:Y:S01]  /*1450*/  UIADD3 UR16, UR9, 0x6800, URZ ;  /* 0x0000680009107890 */ /* 0x000fe2000fffe03f */
[----:B------:R-:W-:Y:S01]  /*1460*/  ISETP.NE.AND P2, PT, R16, RZ, PT ;  /* 0x000000ff1000720c */ /* 0x000fe20003f45270 */
[----:B------:R-:W-:Y:S01]  /*1470*/  UTMALDG.4D [UR24], [UR4], desc[UR6] ;  /* 0x00000618040075b4 */ /* 0x000fe20008019000 */
[----:B------:R-:W-:Y:S01]  /*1480*/  UIADD3 UR8, UR9, 0x8800, URZ ;  /* 0x0000880009087890 */ /* 0x000fe2000fffe03f */
[----:B------:R-:W-:Y:S01]  /*1490*/  UMOV UR18, 0x20 ;  /* 0x0000002000127882 */ /* 0x000fe20000000000 */
[----:B-1----:R-:W-:Y:S01]  /*14a0*/  LEA R2, R3, R0, 0x18 ;  /* 0x0000000003027211 */ /* 0x002fe200078ec0ff */
[----:B------:R-:W-:Y:S01]  /*14b0*/  UMOV UR20, UR44 ;  /* 0x0000002c00147c82 */ /* 0x000fe20008000000 */
[----:B------:R-:W-:Y:S01]  /*14c0*/  UMOV UR21, UR45 ;  /* 0x0000002d00157c82 */ /* 0x000fe20008000000 */
[----:B------:R-:W-:Y:S01]  /*14d0*/  UMOV UR17, UR25 ;  /* 0x0000001900117c82 */ /* 0x000fe20008000000 */
[----:B------:R1:W-:Y:S01]  /*14e0*/  UTMALDG.4D [UR40], [UR4], desc[UR6] ;  /* 0x00000628040075b4 */ /* 0x0003e20008019000 */
[----:B------:R-:W-:Y:S01]  /*14f0*/  UMOV UR19, UR27 ;  /* 0x0000001b00137c82 */ /* 0x000fe20008000000 */
[----:B------:R-:W-:Y:S01]  /*1500*/  UMOV UR10, 0x30 ;  /* 0x00000030000a7882 */ /* 0x000fe20000000000 */
[----:B------:R-:W-:Y:S01]  /*1510*/  UMOV UR12, UR44 ;  /* 0x0000002c000c7c82 */ /* 0x000fe20008000000 */
[----:B------:R-:W-:Y:S01]  /*1520*/  UMOV UR13, UR45 ;  /* 0x0000002d000d7c82 */ /* 0x000fe20008000000 */
[----:B------:R-:W-:Y:S01]  /*1530*/  UMOV UR11, UR27 ;  /* 0x0000001b000b7c82 */ /* 0x000fe20008000000 */
[----:B------:R-:W-:-:S02]  /*1540*/  LEA R3, R5, R2, 0x3 ;  /* 0x0000000205037211 */ /* 0x000fc400078e18ff */
[----:B------:R-:W-:Y:S01]  /*1550*/  SHF.L.U32 R0, R4, 0x1f, RZ ;  /* 0x0000001f04007819 */ /* 0x000fe200000006ff */
[----:B------:R2:W-:Y:S01]  /*1560*/  UTMALDG.4D [UR16], [UR4], desc[UR6] ;  /* 0x00000610040075b4 */ /* 0x0005e20008019000 */
[----:B-1----:R-:W-:Y:S01]  /*1570*/  UIADD3 UR40, UR9, 0xa800, URZ ;  /* 0x0000a80009287890 */ /* 0x002fe2000fffe03f */
[----:B------:R-:W-:Y:S02]  /*1580*/  UMOV UR42, 0x40 ;  /* 0x00000040002a7882 */ /* 0x000fe40000000000 */
[----:B------:R-:W-:Y:S02]  /*1590*/  UMOV UR9, UR25 ;  /* 0x0000001900097c82 */ /* 0x000fe40008000000 */
[----:B------:R2:W-:Y:S04]  /*15a0*/  UTMALDG.4D [UR8], [UR4], desc[UR6] ;  /* 0x00000608040075b4 */ /* 0x0005e80008019000 */
[----:B------:R2:W-:Y:S01]  /*15b0*/  UTMALDG.4D [UR40], [UR4], desc[UR6] ;  /* 0x00000628040075b4 */ /* 0x0005e20008019000 */
[----:B------:R-:W1:Y:S02]  /*15c0*/  SYNCS.PHASECHK.TRANS64.TRYWAIT P1, [R3+URZ+0x2a820], R0 ;  /* 0x02a82000030075a7 */ /* 0x000e64000802017f */
[----:B-12---:R-:W-:Y:S05]  /*15d0*/  @!P1 BRA `(.L_x_19) ;  /* 0x000000f400789947 */ /* 0x006fea0003800000 */
.L_x_69:
[----:B------:R-:W-:Y:S05]  /*15e0*/  @P2 BRA `(.L_x_20) ;  /* 0x0000000000142947 */ /* 0x000fea0003800000 */
[----:B------:R-:W-:Y:S01]  /*15f0*/  ISETP.NE.AND P1, PT, R9, RZ, PT ;  /* 0x000000ff0900720c */ /* 0x000fe20003f25270 */
[----:B-1----:R-:W-:-:S04]  /*1600*/  IMAD.MOV.U32 R0, RZ, RZ, 0xa000 ;  /* 0x0000a000ff007424 */ /* 0x002fc800078e00ff */
[----:B------:R2:W-:Y:S08]  /*1610*/  SYNCS.ARRIVE.TRANS64 RZ, [R3+URZ+0x2a800], R0 ;  /* 0x02a8000003ff79a7 */ /* 0x0005f0000800003f */
[----:B------:R-:W-:Y:S05]  /*1620*/  @!P1 BRA `(.L_x_20) ;  /* 0x0000000000049947 */ /* 0x000fea0003800000 */
[----:B------:R-:W-:Y:S01]  /*1630*/  BPT.TRAP 0x1 ;  /* 0x000000040000795c */ /* 0x000fe20000300000 */
.L_x_20:
[----:B------:R-:W-:Y:S01]  /*1640*/  IMAD R2, R5, 0xa000, R2 ;  /* 0x0000a00005027824 */ /* 0x000fe200078e0202 */
[----:B------:R-:W-:Y:S01]  /*1650*/  R2UR UR33, R3 ;  /* 0x00000000032172ca */ /* 0x000fe200000e0000 */
[----:B------:R-:W-:Y:S01]  /*1660*/  ULDC.64 UR4, c[0x0][0x198] ;  /* 0x0000660000047ab9 */ /* 0x000fe20000000a00 */
[----:B------:R-:W-:Y:S01]  /*1670*/  R2UR UR35, R7 ;  /* 0x00000000072372ca */ /* 0x000fe200000e0000 */
        /* <DEDUP_REMOVED lines=11> */
[----:B------:R-:W-:Y:S01]  /*1730*/  ISETP.NE.AND P1, PT, R5, 0x4, PT ;  /* 0x000000040500780c */ /* 0x000fe20003f25270 */
[----:B------:R-:W-:Y:S01]  /*1740*/  USHF.L.U32 UR35, UR35, 0x8, URZ ;  /* 0x0000000823237899 */ /* 0x000fe2000800063f */
[----:B------:R-:W-:Y:S01]  /*1750*/  IADD3 R7, R7, 0x1, RZ ;  /* 0x0000000107077810 */ /* 0x000fe20007ffe0ff */
[----:B------:R-:W-:Y:S01]  /*1760*/  UIADD3 UR32, UR40, 0x2800, URZ ;  /* 0x0000280028207890 */ /* 0x000fe2000fffe03f */
[----:B-12---:R-:W-:Y:S01]  /*1770*/  SEL R3, RZ, 0x1, P1 ;  /* 0x00000001ff037807 */ /* 0x006fe20000800000 */
[----:B------:R-:W-:Y:S01]  /*1780*/  UIADD3 UR24, UR40, 0x4800, URZ ;  /* 0x0000480028187890 */ /* 0x000fe2000fffe03f */
[----:B------:R-:W-:Y:S01]  /*1790*/  SEL R5, R5, RZ, P1 ;  /* 0x000000ff05057207 */ /* 0x000fe20000800000 */
[----:B------:R-:W-:Y:S01]  /*17a0*/  UIADD3 UR16, UR40, 0x6800, URZ ;  /* 0x0000680028107890 */ /* 0x000fe2000fffe03f */
[----:B------:R-:W-:Y:S01]  /*17b0*/  LOP3.LUT R4, R4, R3, RZ, 0x3c, !PT ;  /* 0x0000000304047212 */ /* 0x000fe200078e3cff */
[----:B------:R-:W-:-:S02]  /*17c0*/  UIADD3 UR8, UR40, 0x8800, URZ ;  /* 0x0000880028087890 */ /* 0x000fc4000fffe03f */
[----:B------:R-:W-:Y:S01]  /*17d0*/  UIADD3 UR40, UR40, 0xa800, URZ ;  /* 0x0000a80028287890 */ /* 0x000fe2000fffe03f */
[----:B------:R3:W-:Y:S01]  /*17e0*/  UTMALDG.4D [UR32], [UR4], desc[UR6] ;  /* 0x00000620040075b4 */ /* 0x0007e20008019000 */
[----:B------:R-:W-:Y:S01]  /*17f0*/  UMOV UR28, UR44 ;  /* 0x0000002c001c7c82 */ /* 0x000fe20008000000 */
[----:B------:R-:W-:Y:S01]  /*1800*/  UMOV UR29, UR45 ;  /* 0x0000002d001d7c82 */ /* 0x000fe20008000000 */
        /* <DEDUP_REMOVED lines=20> */
.L_x_16:
[----:B------:R-:W-:-:S07]  /*1950*/  VIADD R6, R6, 0xfffffffc ;  /* 0xfffffffc06067836 */ /* 0x000fce0000000000 */
.L_x_10:
[----:B------:R-:W-:Y:S05]  /*1960*/  BSYNC B0 ;  /* 0x0000000000007941 */ /* 0x000fea0003800000 */
.L_x_9:
[----:B-12---:R-:W1:Y:S01]  /*1970*/  S2R R3, SR_CgaCtaId ;  /* 0x0000000000037919 */ /* 0x006e620000008800 */
[----:B------:R-:W-:Y:S02]  /*1980*/  MOV R2, 0x400 ;  /* 0x0000040000027802 */ /* 0x000fe40000000f00 */
[----:B------:R-:W-:Y:S02]  /*1990*/  SHF.L.U32 R153, RZ, 0x1f, RZ ;  /* 0x0000001fff997819 */ /* 0x000fe400000006ff */
[----:B-1----:R-:W-:-:S04]  /*19a0*/  LEA R2, R3, R2, 0x18 ;  /* 0x0000000203027211 */ /* 0x002fc800078ec0ff */
[----:B------:R-:W1:Y:S02]  /*19b0*/  SYNCS.PHASECHK.TRANS64.TRYWAIT P1, [R2+URZ+0x2a840], R153 ;  /* 0x02a84099020075a7 */ /* 0x000e64000802017f */
[----:B-1----:R-:W-:Y:S05]  /*19c0*/  @!P1 BRA `(.L_x_21) ;  /* 0x000000f000909947 */ /* 0x002fea0003800000 */
.L_x_70:
[----:B------:R-:W2:Y:S01]  /*19d0*/  SYNCS.PHASECHK.TRANS64.TRYWAIT P1, [R2+URZ+0x2a800], R153 ;  /* 0x02a80099020075a7 */ /* 0x000ea2000802017f */
[----:B------:R-:W-:Y:S01]  /*19e0*/  MOV R3, RZ ;  /* 0x000000ff00037202 */ /* 0x000fe20000000f00 */
[----:B--2---:R-:W-:Y:S06]  /*19f0*/  @!P1 BRA `(.L_x_22) ;  /* 0x000000f000989947 */ /* 0x004fec0003800000 */
.L_x_71:
[----:B------:R-:W-:Y:S05]  /*1a00*/  WARPSYNC.ALL ;  /* 0x0000000000007948 */ /* 0x000fea0003800000 */
[C---:B------:R-:W-:Y:S01]  /*1a10*/  R2UR UR5, R2.reuse ;  /* 0x00000000020572ca */ /* 0x040fe200000e0000 */
[----:B------:R-:W-:Y:S01]  /*1a20*/  WARPGROUP.ARRIVE ;  /* 0x00000000000079c5 */ /* 0x000fe20000000000 */
[----:B------:R-:W-:Y:S01]  /*1a30*/  R2UR UR4, R2 ;  /* 0x00000000020472ca */ /* 0x000fe200000e0000 */
[----:B------:R-:W-:Y:S01]  /*1a40*/  UMOV UR7, 0xc0000010 ;  /* 0xc000001000077882 */ /* 0x000fe20000000000 */
[----:B------:R-:W-:Y:S01]  /*1a50*/  UMOV UR57, 0xc0000010 ;  /* 0xc000001000397882 */ /* 0x000fe20000000000 */
[----:B------:R-:W-:Y:S01]  /*1a60*/  UMOV UR59, 0xc0000010 ;  /* 0xc0000010003b7882 */ /* 0x000fe20000000000 */
[----:B------:R-:W-:Y:S01]  /*1a70*/  UMOV UR53, 0xc0000010 ;  /* 0xc000001000357882 */ /* 0x000fe20000000000 */
[----:B------:R-:W-:Y:S01]  /*1a80*/  UMOV UR55, 0xc0000010 ;  /* 0xc000001000377882 */ /* 0x000fe20000000000 */
[----:B------:R-:W-:Y:S01]  /*1a90*/  UMOV UR49, 0xc0000010 ;  /* 0xc000001000317882 */ /* 0x000fe20000000000 */
[----:B------:R-:W-:Y:S01]  /*1aa0*/  UMOV UR51, 0xc0000010 ;  /* 0xc000001000337882 */ /* 0x000fe20000000000 */
[----:B------:R-:W-:Y:S01]  /*1ab0*/  ULDC UR9, c[0x0][0x604] ;  /* 0x0001810000097ab9 */ /* 0x000fe20000000800 */
[----:B------:R-:W-:Y:S01]  /*1ac0*/  ULDC UR10, c[0x0][0x604] ;  /* 0x00018100000a7ab9 */ /* 0x000fe20000000800 */
[----:B------:R-:W-:Y:S01]  /*1ad0*/  ULDC UR11, c[0x0][0x604] ;  /* 0x00018100000b7ab9 */ /* 0x000fe20000000800 */
[----:B------:R-:W-:-:S02]  /*1ae0*/  UIADD3 UR5, UR5, 0x2800, URZ ;  /* 0x0000280005057890 */ /* 0x000fc4000fffe03f */
[----:B------:R-:W-:Y:S02]  /*1af0*/  USHF.R.U32.HI UR4, URZ, 0x4, UR4 ;  /* 0x000000043f047899 */ /* 0x000fe40008011604 */
[----:B------:R-:W-:Y:S02]  /*1b00*/  USHF.R.U32.HI UR5, URZ, 0x4, UR5 ;  /* 0x000000043f057899 */ /* 0x000fe40008011605 */
[----:B------:R-:W-:Y:S02]  /*1b10*/  ULOP3.LUT UR4, UR4, 0x3fff, URZ, 0xc0, !UPT ;  /* 0x00003fff04047892 */ /* 0x000fe4000f8ec03f */
[----:B------:R-:W-:Y:S02]  /*1b20*/  ULOP3.LUT UR6, UR5, 0x3fff, URZ, 0xc0, !UPT ;  /* 0x00003fff05067892 */ /* 0x000fe4000f8ec03f */
[----:B------:R-:W-:Y:S02]  /*1b30*/  ULOP3.LUT UR8, UR4, 0x10000, URZ, 0xfc, !UPT ;  /* 0x0001000004087892 */ /* 0x000fe4000f8efc3f */
[----:B------:R-:W-:-:S02]  /*1b40*/  ULOP3.LUT UR61, UR6, 0x10000, URZ, 0xfc, !UPT ;  /* 0x00010000063d7892 */ /* 0x000fc4000f8efc3f */
[----:B------:R-:W-:Y:S01]  /*1b50*/  MOV R9, UR6 ;  /* 0x0000000600097c02 */ /* 0x000fe20008000f00 */
[----:B------:R-:W-:Y:S01]  /*1b60*/  UMOV UR5, 0xc0000010 ;  /* 0xc000001000057882 */ /* 0x000fe20000000000 */
[----:B------:R-:W-:Y:S01]  /*1b70*/  UIADD3 UR56, UR8, 0x80, URZ ;  /* 0x0000008008387890 */ /* 0x000fe2000fffe03f */
[----:B------:R-:W-:Y:S01]  /*1b80*/  MOV R13, UR5 ;  /* 0x00000005000d7c02 */ /* 0x000fe20008000f00 */
[----:B------:R-:W-:Y:S01]  /*1b90*/  UMOV UR4, UR8 ;  /* 0x0000000800047c82 */ /* 0x000fe20008000000 */
[----:B------:R-:W-:Y:S01]  /*1ba0*/  UMOV UR6, UR61 ;  /* 0x0000003d00067c82 */ /* 0x000fe20008000000 */
[----:B------:R-:W-:Y:S01]  /*1bb0*/  UIADD3 UR58, UR61, 0x200, URZ ;  /* 0x000002003d3a7890 */ /* 0x000fe2000fffe03f */
[----:B------:R-:W-:Y:S01]  /*1bc0*/  HGMMA.64x256x16.F32 R24, gdesc[UR4], RZ, !UPT, gsb0 ;  /* 0x03e00000041879f0 */ /* 0x000fe2000c0008ff */
[----:B------:R-:W-:Y:S01]  /*1bd0*/  UIADD3 UR52, UR8, 0x100, URZ ;  /* 0x0000010008347890 */ /* 0x000fe2000fffe03f */
[----:B------:R-:W-:Y:S01]  /*1be0*/  IMAD.U32 R12, RZ, RZ, UR4 ;  /* 0x00000004ff0c7e24 */ /* 0x000fe2000f8e00ff */
[----:B------:R-:W-:-:S02]  /*1bf0*/  UIADD3 UR54, UR61, 0x400, URZ ;  /* 0x000004003d367890 */ /* 0x000fc4000fffe03f */
[----:B------:R-:W-:Y:S02]  /*1c00*/  UIADD3 UR48, UR8, 0x180, URZ ;  /* 0x0000018008307890 */ /* 0x000fe4000fffe03f */
[----:B------:R-:W-:Y:S02]  /*1c10*/  UIADD3 UR50, UR61, 0x600, URZ ;  /* 0x000006003d327890 */ /* 0x000fe4000fffe03f */
[----:B------:R-:W-:Y:S02]  /*1c20*/  UIADD3 UR4, UR8, 0x200, URZ ;  /* 0x0000020008047890 */ /* 0x000fe4000fffe03f */
[----:B------:R-:W-:Y:S01]  /*1c30*/  UIADD3 UR6, UR61, 0x800, URZ ;  /* 0x000008003d067890 */ /* 0x000fe2000fffe03f */
[----:B------:R-:W-:Y:S01]  /*1c40*/  UMOV UR5, 0xc0000010 ;  /* 0xc000001000057882 */ /* 0x000fe20000000000 */
[----:B------:R-:W-:Y:S01]  /*1c50*/  UMOV UR7, 0xc0000010 ;  /* 0xc000001000077882 */ /* 0x000fe20000000000 */
[----:B------:R-:W-:Y:S01]  /*1c60*/  ULDC UR8, c[0x0][0x604] ;  /* 0x0001810000087ab9 */ /* 0x000fe20000000800 */
        /* <DEDUP_REMOVED lines=34> */
[----:B------:R-:W-:-:S02]  /*1e90*/  WARPGROUP.DEPBAR.LE gsb0, 0x0 ;  /* 0x00008000000079c5 */ /* 0x000fc40000010000 */
[----:B------:R-:W-:-:S06]  /*1ea0*/  WARPGROUP.ARRIVE ;  /* 0x00000000000079c5 */ /* 0x000fcc0000000000 */
[----:B------:R-:W-:Y:S03]  /*1eb0*/  HGMMA.64x256x16.F32 R24, gdesc[UR56], R24, gsb0 ;  /* 0x03e00000381879f0 */ /* 0x000fe60008000818 */
[----:B------:R-:W-:Y:S02]  /*1ec0*/  WARPGROUP.DEPBAR.LE gsb0, 0x0 ;  /* 0x00008000000079c5 */ /* 0x000fe40000010000 */
[----:B------:R-:W-:-:S15]  /*1ed0*/  WARPGROUP.ARRIVE ;  /* 0x00000000000079c5 */ /* 0x000fde0000000000 */
[----:B------:R-:W-:-:S08]  /*1ee0*/  NOP ;  /* 0x0000000000007918 */ /* 0x000fd00000000000 */
[----:B------:R-:W-:Y:S01]  /*1ef0*/  HGMMA.64x256x16.F32 R24, gdesc[UR52], R24, gsb0 ;  /* 0x03e00000341879f0 */ /* 0x000fe20008000818 */
[----:B------:R-:W-:Y:S01]  /*1f00*/  ULDC UR55, c[0x0][0x604] ;  /* 0x0001810000377ab9 */ /* 0x000fe20000000800 */
[----:B------:R-:W-:Y:S01]  /*1f10*/  ULDC UR54, c[0x0][0x604] ;  /* 0x0001810000367ab9 */ /* 0x000fe20000000800 */
        /* <DEDUP_REMOVED lines=13> */
[----:B------:R-:W-:-:S04]  /*1ff0*/  FMNMX R11, R24, R25, !PT ;  /* 0x00000019180b7209 */ /* 0x000fc80007800000 */
        /* <DEDUP_REMOVED lines=10> */
[----:B------:R-:W-:Y:S02]  /*20a0*/  FMNMX R0, R48, R11, !PT ;  /* 0x0000000b30007209 */ /* 0x000fe40007800000 */
[----:B------:R-:W-:Y:S02]  /*20b0*/  FMNMX R11, R26, R27, !PT ;  /* 0x0000001b1a0b7209 */ /* 0x000fe40007800000 */
[----:B------:R-:W-:Y:S02]  /*20c0*/  FMNMX R19, R49, R0, !PT ;  /* 0x0000000031137209 */ /* 0x000fe40007800000 */
[----:B------:R-:W-:Y:S02]  /*20d0*/  FMNMX R0, R30, R11, !PT ;  /* 0x0000000b1e007209 */ /* 0x000fe40007800000 */
[----:B------:R-:W-:Y:S02]  /*20e0*/  FMNMX R10, R52, R19, !PT ;  /* 0x00000013340a7209 */ /* 0x000fe40007800000 */
[----:B------:R-:W-:-:S02]  /*20f0*/  FMNMX R11, R31, R0, !PT ;  /* 0x000000001f0b7209 */ /* 0x000fc40007800000 */
        /* <DEDUP_REMOVED lines=97> */
[----:B------:R-:W-:-:S03]  /*2710*/  FMNMX R0, R130, R11, !PT ;  /* 0x0000000b82007209 */ /* 0x000fc60007800000 */
[----:B------:R-:W3:Y:S01]  /*2720*/  SHFL.BFLY PT, R19, R10, 0x1, 0x1f ;  /* 0x0c201f000a137f89 */ /* 0x000ee200000e0000 */
[----:B------:R-:W-:-:S04]  /*2730*/  FMNMX R11, R131, R0, !PT ;  /* 0x00000000830b7209 */ /* 0x000fc80007800000 */
[----:B------:R-:W-:-:S04]  /*2740*/  FMNMX R0, R134, R11, !PT ;  /* 0x0000000b86007209 */ /* 0x000fc80007800000 */
[----:B------:R-:W-:-:S04]  /*2750*/  FMNMX R11, R135, R0, !PT ;  /* 0x00000000870b7209 */ /* 0x000fc80007800000 */
[----:B------:R-:W-:-:S04]  /*2760*/  FMNMX R0, R138, R11, !PT ;  /* 0x0000000b8a007209 */ /* 0x000fc80007800000 */
[----:B------:R-:W-:-:S04]  /*2770*/  FMNMX R11, R139, R0, !PT ;  /* 0x000000008b0b7209 */ /* 0x000fc80007800000 */
[----:B------:R-:W-:Y:S02]  /*2780*/  FMNMX R0, R142, R11, !PT ;  /* 0x0000000b8e007209 */ /* 0x000fe40007800000 */
[----:B---3--:R-:W-:Y:S02]  /*2790*/  FMNMX R19, R10, R19, !PT ;  /* 0x000000130a137209 */ /* 0x008fe40007800000 */
[----:B------:R-:W-:-:S03]  /*27a0*/  FMNMX R11, R143, R0, !PT ;  /* 0x000000008f0b7209 */ /* 0x000fc60007800000 */
[----:B------:R-:W3:Y:S01]  /*27b0*/  SHFL.BFLY PT, R14, R19, 0x2, 0x1f ;  /* 0x0c401f00130e7f89 */ /* 0x000ee200000e0000 */
[----:B------:R-:W-:-:S04]  /*27c0*/  FMNMX R0, R146, R11, !PT ;  /* 0x0000000b92007209 */ /* 0x000fc80007800000 */
[----:B------:R-:W-:-:S04]  /*27d0*/  FMNMX R11, R147, R0, !PT ;  /* 0x00000000930b7209 */ /* 0x000fc80007800000 */
[----:B------:R-:W-:-:S04]  /*27e0*/  FMNMX R0, R150, R11, !PT ;  /* 0x0000000b96007209 */ /* 0x000fc80007800000 */
[----:B------:R-:W-:-:S05]  /*27f0*/  FMNMX R10, R151, R0, !PT ;  /* 0x00000000970a7209 */ /* 0x000fca0007800000 */
[----:B------:R-:W4:Y:S01]  /*2800*/  SHFL.BFLY PT, R11, R10, 0x1, 0x1f ;  /* 0x0c201f000a0b7f89 */ /* 0x000f2200000e0000 */
[----:B---3--:R-:W-:-:S04]  /*2810*/  FMNMX R0, R19, R14, !PT ;  /* 0x0000000e13007209 */ /* 0x008fc80007800000 */
[----:B------:R-:W-:-:S04]  /*2820*/  FSETP.NEU.AND P1, PT, R0, -INF , PT ;  /* 0xff8000000000780b */ /* 0x000fc80003f2d000 */
[----:B------:R-:W-:-:S05]  /*2830*/  FSEL R14, R0, RZ, P1 ;  /* 0x000000ff000e7208 */ /* 0x000fca0000800000 */
[----:B------:R-:W-:Y:S01]  /*2840*/  FMUL R152, R14, UR6 ;  /* 0x000000060e987c20 */ /* 0x000fe20008400000 */
[----:B------:R-:W-:-:S03]  /*2850*/  ULDC UR6, c[0x0][0x604] ;  /* 0x0001810000067ab9 */ /* 0x000fc60000000800 */
[--C-:B------:R-:W-:Y:S01]  /*2860*/  FFMA R24, R24, UR6, -R152.reuse ;  /* 0x0000000618187c23 */ /* 0x100fe20008000898 */
[----:B----4-:R-:W-:Y:S01]  /*2870*/  FMNMX R11, R10, R11, !PT ;  /* 0x0000000b0a0b7209 */ /* 0x010fe20007800000 */
[----:B------:R-:W-:Y:S01]  /*2880*/  ULDC UR6, c[0x0][0x604] ;  /* 0x0001810000067ab9 */ /* 0x000fe20000000800 */
[--C-:B------:R-:W-:Y:S01]  /*2890*/  FFMA R14, R41, UR7, -R152.reuse ;  /* 0x00000007290e7c23 */ /* 0x100fe20008000898 */
[--C-:B------:R-:W-:Y:S01]  /*28a0*/  FFMA R25, R25, UR6, -R152.reuse ;  /* 0x0000000619197c23 */ /* 0x100fe20008000898 */
[----:B------:R-:W-:Y:S01]  /*28b0*/  FSETP.GEU.AND P1, PT, R24, -126, PT ;  /* 0xc2fc00001800780b */ /* 0x000fe20003f2e000 */
[----:B------:R-:W3:Y:S01]  /*28c0*/  SHFL.BFLY PT, R10, R11, 0x2, 0x1f ;  /* 0x0c401f000b0a7f89 */ /* 0x000ee200000e0000 */
[----:B------:R-:W-:Y:S01]  /*28d0*/  ULDC UR6, c[0x0][0x604] ;  /* 0x0001810000067ab9 */ /* 0x000fe20000000800 */
[--C-:B------:R-:W-:Y:S01]  /*28e0*/  FFMA R41, R44, UR8, -R152.reuse ;  /* 0x000000082c297c23 */ /* 0x100fe20008000898 */
[----:B------:R-:W-:Y:S01]  /*28f0*/  FSETP.GEU.AND P2, PT, R25, -126, PT ;  /* 0xc2fc00001900780b */ /* 0x000fe20003f4e000 */
[--C-:B------:R-:W-:Y:S01]  /*2900*/  FFMA R23, R28, UR6, -R152.reuse ;  /* 0x000000061c177c23 */ /* 0x100fe20008000898 */
[----:B------:R-:W-:Y:S01]  /*2910*/  ULDC UR6, c[0x0][0x604] ;  /* 0x0001810000067ab9 */ /* 0x000fe20000000800 */
[--C-:B------:R-:W-:Y:S01]  /*2920*/  FFMA R18, R49, UR10, -R152.reuse ;  /* 0x0000000a31127c23 */ /* 0x100fe20008000898 */
[--C-:B------:R-:W-:Y:S01]  /*2930*/  FFMA R29, R29, UR6, -R152.reuse ;  /* 0x000000061d1d7c23 */ /* 0x100fe20008000898 */
[----:B------:R-:W-:Y:S01]  /*2940*/  ULDC UR6, c[0x0][0x604] ;  /* 0x0001810000067ab9 */ /* 0x000fe20000000800 */
[----:B------:R-:W-:Y:S01]  /*2950*/  FSETP.GEU.AND P3, PT, R23, -126, PT ;  /* 0xc2fc00001700780b */ /* 0x000fe20003f6e000 */
[--C-:B------:R-:W-:Y:S01]  /*2960*/  FFMA R21, R53, UR14, -R152.reuse ;  /* 0x0000000e35157c23 */ /* 0x100fe20008000898 */
[--C-:B------:R-:W-:Y:S01]  /*2970*/  FFMA R53, R56, UR17, -R152.reuse ;  /* 0x0000001138357c23 */ /* 0x100fe20008000898 */
[----:B------:R-:W-:Y:S01]  /*2980*/  @!P1 FMUL R24, R24, 0.5 ;  /* 0x3f00000018189820 */ /* 0x000fe20000400000 */
[----:B------:R-:W-:Y:S01]  /*2990*/  FSETP.GEU.AND P6, PT, R29, -126, PT ;  /* 0xc2fc00001d00780b */ /* 0x000fe20003fce000 */
[--C-:B------:R-:W-:Y:S01]  /*29a0*/  FFMA R49, R61, UR26, -R152.reuse ;  /* 0x0000001a3d317c23 */ /* 0x100fe20008000898 */
[----:B------:R-:W-:Y:S01]  /*29b0*/  ULDC UR7, c[0x0][0x604] ;  /* 0x0001810000077ab9 */ /* 0x000fe20000000800 */
[----:B------:R-:W-:Y:S01]  /*29c0*/  @!P2 FMUL R25, R25, 0.5 ;  /* 0x3f0000001919a820 */ /* 0x000fe20000400000 */
[----:B------:R-:W4:Y:S01]  /*29d0*/  MUFU.EX2 R193, R24 ;  /* 0x0000001800c17308 */ /* 0x000f220000000800 */
[--C-:B------:R-:W-:Y:S01]  /*29e0*/  FFMA R61, R72, UR7, -R152.reuse ;  /* 0x00000007483d7c23 */ /* 0x100fe20008000898 */
[----:B------:R-:W-:Y:S01]  /*29f0*/  ULDC UR8, c[0x0][0x604] ;  /* 0x0001810000087ab9 */ /* 0x000fe20000000800 */
[----:B------:R-:W-:Y:S01]  /*2a00*/  ULDC UR10, c[0x0][0x604] ;  /* 0x00018100000a7ab9 */ /* 0x000fe20000000800 */
[--C-:B------:R-:W-:Y:S01]  /*2a10*/  FFMA R56, R81, UR13, -R152.reuse ;  /* 0x0000000d51387c23 */ /* 0x100fe20008000898 */
[----:B------:R-:W-:Y:S01]  /*2a20*/  @!P3 FMUL R23, R23, 0.5 ;  /* 0x3f0000001717b820 */ /* 0x000fe20000400000 */
[--C-:B------:R-:W-:Y:S01]  /*2a30*/  FFMA R88, R88, UR16, -R152.reuse ;  /* 0x0000001058587c23 */ /* 0x100fe20008000898 */
[----:B---3--:R-:W-:Y:S01]  /*2a40*/  FMNMX R10, R11, R10, !PT ;  /* 0x0000000a0b0a7209 */ /* 0x008fe20007800000 */
[----:B------:R-:W3:Y:S01]  /*2a50*/  MUFU.EX2 R192, R25 ;  /* 0x0000001900c07308 */ /* 0x000ee20000000800 */
[--C-:B------:R-:W-:Y:S01]  /*2a60*/  FFMA R11, R32, UR6, -R152.reuse ;  /* 0x00000006200b7c23 */ /* 0x100fe20008000898 */
[----:B------:R-:W-:Y:S01]  /*2a70*/  ULDC UR6, c[0x0][0x604] ;  /* 0x0001810000067ab9 */ /* 0x000fe20000000800 */
[----:B------:R-:W-:Y:S01]  /*2a80*/  FSETP.NEU.AND P5, PT, R10, -INF , PT ;  /* 0xff8000000a00780b */ /* 0x000fe20003fad000 */
[--C-:B------:R-:W-:Y:S01]  /*2a90*/  FFMA R20, R33, UR6, -R152.reuse ;  /* 0x0000000621147c23 */ /* 0x100fe20008000898 */
[----:B------:R-:W-:Y:S01]  /*2aa0*/  ULDC UR6, c[0x0][0x604] ;  /* 0x0001810000067ab9 */ /* 0x000fe20000000800 */
[----:B------:R-:W-:Y:S01]  /*2ab0*/  FSETP.GEU.AND P4, PT, R11, -126, PT ;  /* 0xc2fc00000b00780b */ /* 0x000fe20003f8e000 */
[--C-:B------:R-:W-:Y:S01]  /*2ac0*/  FFMA R19, R36, UR6, -R152.reuse ;  /* 0x0000000624137c23 */ /* 0x100fe20008000898 */
[----:B------:R-:W-:Y:S01]  /*2ad0*/  ULDC UR6, c[0x0][0x604] ;  /* 0x0001810000067ab9 */ /* 0x000fe20000000800 */
[----:B------:R-:W-:Y:S01]  /*2ae0*/  FSEL R154, R10, RZ, P5 ;  /* 0x000000ff0a9a7208 */ /* 0x000fe20002800000 */
[--C-:B------:R-:W-:Y:S01]  /*2af0*/  FFMA R22, R37, UR6, -R152.reuse ;  /* 0x0000000625167c23 */ /* 0x100fe20008000898 */
[----:B------:R-:W-:Y:S01]  /*2b00*/  FSETP.GEU.AND P5, PT, R20, -126, PT ;  /* 0xc2fc00001400780b */ /* 0x000fe20003fae000 */
[----:B----4-:R-:W-:Y:S01]  /*2b10*/  @!P1 FMUL R193, R193, R193 ;  /* 0x000000c1c1c19220 */ /* 0x010fe20000400000 */
[----:B------:R-:W-:Y:S01]  /*2b20*/  FSETP.GEU.AND P1, PT, R19, -126, PT ;  /* 0xc2fc00001300780b */ /* 0x000fe20003f2e000 */
[----:B------:R-:W4:Y:S01]  /*2b30*/  MUFU.EX2 R23, R23 ;  /* 0x0000001700177308 */ /* 0x000f220000000800 */
[----:B------:R-:W-:Y:S01]  /*2b40*/  @!P6 FMUL R29, R29, 0.5 ;  /* 0x3f0000001d1de820 */ /* 0x000fe20000400000 */
[----:B------:R-:W-:Y:S01]  /*2b50*/  ULDC UR6, c[0x0][0x604] ;  /* 0x0001810000067ab9 */ /* 0x000fe20000000800 */
[----:B---3--:R-:W-:Y:S01]  /*2b60*/  @!P2 FMUL R192, R192, R192 ;  /* 0x000000c0c0c0a220 */ /* 0x008fe20000400000 */
[----:B------:R-:W-:Y:S01]  /*2b70*/  FSETP.GEU.AND P2, PT, R22, -126, PT ;  /* 0xc2fc00001600780b */ /* 0x000fe20003f4e000 */
[----:B------:R-:W-:Y:S01]  /*2b80*/  @!P4 FMUL R11, R11, 0.5 ;  /* 0x3f0000000b0bc820 */ /* 0x000fe20000400000 */
[--C-:B------:R-:W-:Y:S01]  /*2b90*/  FFMA R40, R40, UR6, -R152.reuse ;  /* 0x0000000628287c23 */ /* 0x100fe20008000898 */
[----:B------:R-:W-:Y:S01]  /*2ba0*/  ULDC UR6, c[0x0][0x604] ;  /* 0x0001810000067ab9 */ /* 0x000fe20000000800 */
[----:B------:R3:W5:Y:S01]  /*2bb0*/  MUFU.EX2 R32, R29 ;  /* 0x0000001d00207308 */ /* 0x0007620000000800 */
[--C-:B------:R-:W-:Y:S01]  /*2bc0*/  FFMA R28, R45, UR6, -R152.reuse ;  /* 0x000000062d1c7c23 */ /* 0x100fe20008000898 */
[----:B------:R-:W-:Y:S01]  /*2bd0*/  @!P5 FMUL R20, R20, 0.5 ;  /* 0x3f0000001414d820 */ /* 0x000fe20000400000 */
[--C-:B------:R-:W-:Y:S01]  /*2be0*/  FFMA R36, R68, UR29, -R152.reuse ;  /* 0x0000001d44247c23 */ /* 0x100fe20008000898 */
[----:B------:R-:W-:Y:S01]  /*2bf0*/  @!P1 FMUL R19, R19, 0.5 ;  /* 0x3f00000013139820 */ /* 0x000fe20000400000 */
[----:B------:R-:W-:Y:S01]  /*2c00*/  ULDC UR6, c[0x0][0x604] ;  /* 0x0001810000067ab9 */ /* 0x000fe20000000800 */
[--C-:B------:R-:W-:Y:S01]  /*2c10*/  FFMA R33, R65, UR28, -R152.reuse ;  /* 0x0000001c41217c23 */ /* 0x100fe20008000898 */
[--C-:B------:R-:W-:Y:S01]  /*2c20*/  FFMA R37, R69, UR30, -R152.reuse ;  /* 0x0000001e45257c23 */ /* 0x100fe20008000898 */
[----:B------:R-:W1:Y:S01]  /*2c30*/  MUFU.EX2 R11, R11 ;  /* 0x0000000b000b7308 */ /* 0x000e620000000800 */
[----:B------:R-:W-:Y:S01]  /*2c40*/  @!P2 FMUL R22, R22, 0.5 ;  /* 0x3f0000001616a820 */ /* 0x000fe20000400000 */
[----:B----4-:R-:W-:Y:S01]  /*2c50*/  @!P3 FMUL R23, R23, R23 ;  /* 0x000000171717b220 */ /* 0x010fe20000400000 */
[----:B------:R-:W-:Y:S01]  /*2c60*/  FSETP.GEU.AND P3, PT, R40, -126, PT ;  /* 0xc2fc00002800780b */ /* 0x000fe20003f6e000 */
[--C-:B---3--:R-:W-:Y:S01]  /*2c70*/  FFMA R29, R48, UR9, -R152.reuse ;  /* 0x00000009301d7c23 */ /* 0x108fe20008000898 */
[--C-:B------:R-:W-:Y:S01]  /*2c80*/  FFMA R48, R60, UR23, -R152.reuse ;  /* 0x000000173c307c23 */ /* 0x100fe20008000898 */
[--C-:B------:R-:W-:Y:S01]  /*2c90*/  FFMA R68, R73, UR6, -R152.reuse ;  /* 0x0000000649447c23 */ /* 0x100fe20008000898 */
[--C-:B------:R-:W-:Y:S01]  /*2ca0*/  FFMA R69, R76, UR8, -R152.reuse ;  /* 0x000000084c457c23 */ /* 0x100fe20008000898 */
[----:B------:R-:W3:Y:S01]  /*2cb0*/  MUFU.EX2 R20, R20 ;  /* 0x0000001400147308 */ /* 0x000ee20000000800 */
[----:B-----5:R-:W-:Y:S01]  /*2cc0*/  @!P6 FMUL R32, R32, R32 ;  /* 0x000000202020e220 */ /* 0x020fe20000400000 */
[----:B------:R-:W-:Y:S01]  /*2cd0*/  FSETP.GEU.AND P6, PT, R14, -126, PT ;  /* 0xc2fc00000e00780b */ /* 0x000fe20003fce000 */
[--C-:B------:R-:W-:Y:S01]  /*2ce0*/  FFMA R65, R80, UR10, -R152.reuse ;  /* 0x0000000a50417c23 */ /* 0x100fe20008000898 */
[----:B------:R-:W-:Y:S01]  /*2cf0*/  ULDC UR9, c[0x0][0x604] ;  /* 0x0001810000097ab9 */ /* 0x000fe20000000800 */
[----:B------:R-:W-:Y:S01]  /*2d00*/  ULDC UR14, c[0x0][0x604] ;  /* 0x00018100000e7ab9 */ /* 0x000fe20000000800 */
[--C-:B------:R-:W-:Y:S01]  /*2d10*/  FFMA R60, R77, UR9, -R152.reuse ;  /* 0x000000094d3c7c23 */ /* 0x100fe20008000898 */
[--C-:B------:R-:W-:Y:S01]  /*2d20*/  FFMA R24, R92, UR14, -R152.reuse ;  /* 0x0000000e5c187c23 */ /* 0x100fe20008000898 */
[----:B------:R-:W4:Y:S01]  /*2d30*/  MUFU.EX2 R19, R19 ;  /* 0x0000001300137308 */ /* 0x000f220000000800 */
[----:B-1----:R-:W-:Y:S01]  /*2d40*/  @!P4 FMUL R11, R11, R11 ;  /* 0x0000000b0b0bc220 */ /* 0x002fe20000400000 */
[----:B------:R-:W-:Y:S01]  /*2d50*/  FSETP.GEU.AND P4, PT, R41, -126, PT ;  /* 0xc2fc00002900780b */ /* 0x000fe20003f8e000 */
[----:B------:R-:W-:Y:S01]  /*2d60*/  @!P3 FMUL R40, R40, 0.5 ;  /* 0x3f0000002828b820 */ /* 0x000fe20000400000 */
[----:B------:R-:W-:Y:S01]  /*2d70*/  ULDC UR17, c[0x0][0x604] ;  /* 0x0001810000117ab9 */ /* 0x000fe20000000800 */
[--C-:B------:R-:W-:Y:S01]  /*2d80*/  FFMA R89, R89, UR15, -R152.reuse ;  /* 0x0000000f59597c23 */ /* 0x100fe20008000898 */
[--C-:B------:R-:W-:Y:S01]  /*2d90*/  FFMA R93, R93, UR19, -R152.reuse ;  /* 0x000000135d5d7c23 */ /* 0x100fe20008000898 */
[----:B------:R-:W-:Y:S01]  /*2da0*/  @!P6 FMUL R14, R14, 0.5 ;  /* 0x3f0000000e0ee820 */ /* 0x000fe20000400000 */
[----:B------:R-:W1:Y:S01]  /*2db0*/  MUFU.EX2 R22, R22 ;  /* 0x0000001600167308 */ /* 0x000e620000000800 */
[----:B---3--:R-:W-:Y:S01]  /*2dc0*/  @!P5 FMUL R20, R20, R20 ;  /* 0x000000141414d220 */ /* 0x008fe20000400000 */
[----:B------:R-:W-:Y:S01]  /*2dd0*/  FSETP.GEU.AND P5, PT, R28, -126, PT ;  /* 0xc2fc00001c00780b */ /* 0x000fe20003fae000 */
[--C-:B------:R-:W-:Y:S01]  /*2de0*/  FFMA R25, R96, UR18, -R152.reuse ;  /* 0x0000001260197c23 */ /* 0x100fe20008000898 */
[--C-:B------:R-:W-:Y:S01]  /*2df0*/  FFMA R72, R97, UR17, -R152.reuse ;  /* 0x0000001161487c23 */ /* 0x100fe20008000898 */
[----:B------:R-:W-:Y:S01]  /*2e00*/  ULDC UR23, c[0x0][0x604] ;  /* 0x0001810000177ab9 */ /* 0x000fe20000000800 */
[--C-:B------:R-:W-:Y:S01]  /*2e10*/  FFMA R80, R105, UR25, -R152.reuse ;  /* 0x0000001969507c23 */ /* 0x100fe20008000898 */
[----:B------:R-:W-:Y:S01]  /*2e20*/  @!P4 FMUL R41, R41, 0.5 ;  /* 0x3f0000002929c820 */ /* 0x000fe20000400000 */
[----:B------:R3:W5:Y:S01]  /*2e30*/  MUFU.EX2 R44, R40 ;  /* 0x00000028002c7308 */ /* 0x0007620000000800 */
[----:B----4-:R-:W-:Y:S01]  /*2e40*/  @!P1 FMUL R19, R19, R19 ;  /* 0x0000001313139220 */ /* 0x010fe20000400000 */
[----:B------:R-:W-:Y:S01]  /*2e50*/  FSETP.GEU.AND P1, PT, R29, -126, PT ;  /* 0xc2fc00001d00780b */ /* 0x000fe20003f2e000 */
[--C-:B------:R-:W-:Y:S01]  /*2e60*/  FFMA R76, R108, UR24, -R152.reuse ;  /* 0x000000186c4c7c23 */ /* 0x100fe20008000898 */
[--C-:B------:R-:W-:Y:S01]  /*2e70*/  FFMA R77, R109, UR23, -R152.reuse ;  /* 0x000000176d4d7c23 */ /* 0x100fe20008000898 */
[----:B------:R-:W-:Y:S01]  /*2e80*/  ULDC UR26, c[0x0][0x604] ;  /* 0x00018100001a7ab9 */ /* 0x000fe20000000800 */
[--C-:B------:R-:W-:Y:S01]  /*2e90*/  FFMA R116, R116, UR32, -R152.reuse ;  /* 0x0000002074747c23 */ /* 0x100fe20008000898 */
[----:B------:R-:W-:Y:S01]  /*2ea0*/  @!P5 FMUL R28, R28, 0.5 ;  /* 0x3f0000001c1cd820 */ /* 0x000fe20000400000 */
[----:B------:R4:W2:Y:S01]  /*2eb0*/  MUFU.EX2 R45, R14 ;  /* 0x0000000e002d7308 */ /* 0x0008a20000000800 */
[----:B-1----:R-:W-:Y:S01]  /*2ec0*/  @!P2 FMUL R22, R22, R22 ;  /* 0x000000161616a220 */ /* 0x002fe20000400000 */
[----:B------:R-:W-:Y:S01]  /*2ed0*/  FSETP.GEU.AND P2, PT, R18, -126, PT ;  /* 0xc2fc00001200780b */ /* 0x000fe20003f4e000 */
[--C-:B---3--:R-:W-:Y:S01]  /*2ee0*/  FFMA R40, R64, UR27, -R152.reuse ;  /* 0x0000001b40287c23 */ /* 0x108fe20008000898 */
[--C-:B------:R-:W-:Y:S01]  /*2ef0*/  FFMA R112, R112, UR26, -R152.reuse ;  /* 0x0000001a70707c23 */ /* 0x100fe20008000898 */
[----:B------:R-:W-:Y:S01]  /*2f00*/  ULDC UR27, c[0x0][0x604] ;  /* 0x00018100001b7ab9 */ /* 0x000fe20000000800 */
[--C-:B------:R-:W-:Y:S01]  /*2f10*/  FFMA R120, R120, UR33, -R152.reuse ;  /* 0x0000002178787c23 */ /* 0x100fe20008000898 */
[----:B------:R-:W-:Y:S01]  /*2f20*/  @!P1 FMUL R29, R29, 0.5 ;  /* 0x3f0000001d1d9820 */ /* 0x000fe20000400000 */
[----:B------:R-:W1:Y:S01]  /*2f30*/  MUFU.EX2 R41, R41 ;  /* 0x0000002900297308 */ /* 0x000e620000000800 */
[--C-:B----4-:R-:W-:Y:S01]  /*2f40*/  FFMA R14, R52, UR11, -R152.reuse ;  /* 0x0000000b340e7c23 */ /* 0x110fe20008000898 */
[----:B-----5:R-:W-:Y:S01]  /*2f50*/  @!P3 FMUL R44, R44, R44 ;  /* 0x0000002c2c2cb220 */ /* 0x020fe20000400000 */
[--C-:B------:R-:W-:Y:S01]  /*2f60*/  FFMA R52, R57, UR20, -R152.reuse ;  /* 0x0000001439347c23 */ /* 0x100fe20008000898 */
[----:B------:R-:W-:Y:S01]  /*2f70*/  ULDC UR11, c[0x0][0x604] ;  /* 0x00018100000b7ab9 */ /* 0x000fe20000000800 */
[--C-:B------:R-:W-:Y:S01]  /*2f80*/  FFMA R57, R84, UR12, -R152.reuse ;  /* 0x0000000c54397c23 */ /* 0x100fe20008000898 */
[----:B------:R-:W-:Y:S01]  /*2f90*/  FSETP.GEU.AND P3, PT, R14, -126, PT ;  /* 0xc2fc00000e00780b */ /* 0x000fe20003f6e000 */
[----:B------:R-:W-:Y:S01]  /*2fa0*/  @!P2 FMUL R18, R18, 0.5 ;  /* 0x3f0000001212a820 */ /* 0x000fe20000400000 */
[----:B------:R-:W3:Y:S01]  /*2fb0*/  MUFU.EX2 R28, R28 ;  /* 0x0000001c001c7308 */ /* 0x000ee20000000800 */
[----:B--2---:R-:W-:Y:S01]  /*2fc0*/  @!P6 FMUL R45, R45, R45 ;  /* 0x0000002d2d2de220 */ /* 0x004fe20000400000 */
[----:B------:R-:W-:Y:S01]  /*2fd0*/  FSETP.GEU.AND P6, PT, R21, -126, PT ;  /* 0xc2fc00001500780b */ /* 0x000fe20003fce000 */
[--C-:B------:R-:W-:Y:S01]  /*2fe0*/  FFMA R64, R85, UR11, -R152.reuse ;  /* 0x0000000b55407c23 */ /* 0x100fe20008000898 */
[--C-:B------:R-:W-:Y:S01]  /*2ff0*/  FFMA R84, R100, UR22, -R152.reuse ;  /* 0x0000001664547c23 */ /* 0x100fe20008000898 */
[----:B------:R-:W-:Y:S01]  /*3000*/  ULDC UR20, c[0x0][0x604] ;  /* 0x0001810000147ab9 */ /* 0x000fe20000000800 */
[--C-:B------:R-:W-:Y:S01]  /*3010*/  FFMA R85, R101, UR21, -R152.reuse ;  /* 0x0000001565557c23 */ /* 0x100fe20008000898 */
[--C-:B------:R-:W-:Y:S01]  /*3020*/  FFMA R81, R104, UR20, -R152.reuse ;  /* 0x0000001468517c23 */ /* 0x100fe20008000898 */
[----:B------:R-:W2:Y:S01]  /*3030*/  MUFU.EX2 R29, R29 ;  /* 0x0000001d001d7308 */ /* 0x000ea20000000800 */
[----:B-1----:R-:W-:Y:S01]  /*3040*/  @!P4 FMUL R41, R41, R41 ;  /* 0x000000292929c220 */ /* 0x002fe20000400000 */
[----:B------:R-:W-:Y:S01]  /*3050*/  FSETP.GEU.AND P4, PT, R53, -126, PT ;  /* 0xc2fc00003500780b */ /* 0x000fe20003f8e000 */
[----:B------:R-:W-:Y:S01]  /*3060*/  @!P3 FMUL R14, R14, 0.5 ;  /* 0x3f0000000e0eb820 */ /* 0x000fe20000400000 */
[--C-:B------:R-:W-:Y:S01]  /*3070*/  FFMA R117, R117, UR27, -R152.reuse ;  /* 0x0000001b75757c23 */ /* 0x100fe20008000898 */
[--C-:B------:R-:W-:Y:S01]  /*3080*/  FFMA R121, R121, UR34, -R152.reuse ;  /* 0x0000002279797c23 */ /* 0x100fe20008000898 */
[----:B------:R-:W-:Y:S01]  /*3090*/  ULDC UR25, c[0x0][0x604] ;  /* 0x0001810000197ab9 */ /* 0x000fe20000000800 */
[----:B------:R-:W-:Y:S01]  /*30a0*/  @!P6 FMUL R21, R21, 0.5 ;  /* 0x3f0000001515e820 */ /* 0x000fe20000400000 */
[----:B------:R-:W1:Y:S01]  /*30b0*/  MUFU.EX2 R18, R18 ;  /* 0x0000001200127308 */ /* 0x000e620000000800 */
[----:B---3--:R-:W-:Y:S01]  /*30c0*/  @!P5 FMUL R28, R28, R28 ;  /* 0x0000001c1c1cd220 */ /* 0x008fe20000400000 */
[----:B------:R-:W-:Y:S01]  /*30d0*/  FSETP.GEU.AND P5, PT, R52, -126, PT ;  /* 0xc2fc00003400780b */ /* 0x000fe20003fae000 */
[----:B------:R-:W-:Y:S01]  /*30e0*/  FMUL R154, R154, UR25 ;  /* 0x000000199a9a7c20 */ /* 0x000fe20008400000 */
[----:B------:R-:W-:Y:S01]  /*30f0*/  ULDC UR21, c[0x0][0x604] ;  /* 0x0001810000157ab9 */ /* 0x000fe20000000800 */
[----:B------:R-:W-:Y:S01]  /*3100*/  ULDC UR28, c[0x0][0x604] ;  /* 0x00018100001c7ab9 */ /* 0x000fe20000000800 */
[----:B------:R-:W-:Y:S01]  /*3110*/  ULDC UR22, c[0x0][0x604] ;  /* 0x0001810000167ab9 */ /* 0x000fe20000000800 */
[----:B------:R-:W-:Y:S01]  /*3120*/  @!P4 FMUL R53, R53, 0.5 ;  /* 0x3f0000003535c820 */ /* 0x000fe20000400000 */
[----:B------:R-:W3:Y:S01]  /*3130*/  MUFU.EX2 R14, R14 ;  /* 0x0000000e000e7308 */ /* 0x000ee20000000800 */
[----:B--2---:R-:W-:Y:S01]  /*3140*/  @!P1 FMUL R29, R29, R29 ;  /* 0x0000001d1d1d9220 */ /* 0x004fe20000400000 */
[----:B------:R-:W-:Y:S01]  /*3150*/  FSETP.GEU.AND P1, PT, R48, -126, PT ;  /* 0xc2fc00003000780b */ /* 0x000fe20003f2e000 */
[--C-:B------:R-:W-:Y:S01]  /*3160*/  FFMA R124, R124, UR28, -R152.reuse ;  /* 0x0000001c7c7c7c23 */ /* 0x100fe20008000898 */
[----:B------:R-:W-:Y:S01]  /*3170*/  ULDC UR20, c[0x0][0x604] ;  /* 0x0001810000147ab9 */ /* 0x000fe20000000800 */
[----:B------:R-:W-:Y:S01]  /*3180*/  ULDC UR19, c[0x0][0x604] ;  /* 0x0001810000137ab9 */ /* 0x000fe20000000800 */
[----:B------:R-:W-:Y:S01]  /*3190*/  FFMA R73, R113, UR31, -R152 ;  /* 0x0000001f71497c23 */ /* 0x000fe20008000898 */
[----:B------:R-:W-:Y:S01]  /*31a0*/  @!P5 FMUL R52, R52, 0.5 ;  /* 0x3f0000003434d820 */ /* 0x000fe20000400000 */
[----:B------:R-:W2:Y:S01]  /*31b0*/  MUFU.EX2 R53, R53 ;  /* 0x0000003500357308 */ /* 0x000ea20000000800 */
[----:B-1----:R-:W-:Y:S01]  /*31c0*/  @!P2 FMUL R18, R18, R18 ;  /* 0x000000121212a220 */ /* 0x002fe20000400000 */
[----:B------:R-:W-:Y:S01]  /*31d0*/  FSETP.GEU.AND P2, PT, R49, -126, PT ;  /* 0xc2fc00003100780b */ /* 0x000fe20003f4e000 */
[--C-:B------:R-:W-:Y:S01]  /*31e0*/  FFMA R104, R34, UR20, -R154.reuse ;  /* 0x0000001422687c23 */ /* 0x100fe2000800089a */
[----:B------:R-:W-:Y:S01]  /*31f0*/  FFMA R105, R35, UR19, -R154 ;  /* 0x0000001323697c23 */ /* 0x000fe2000800089a */
[--C-:B------:R-:W-:Y:S01]  /*3200*/  FFMA R100, R128, UR36, -R152.reuse ;  /* 0x0000002480647c23 */ /* 0x100fe20008000898 */
[----:B------:R-:W-:Y:S01]  /*3210*/  ULDC UR29, c[0x0][0x604] ;  /* 0x00018100001d7ab9 */ /* 0x000fe20000000800 */
[----:B------:R-:W-:Y:S01]  /*3220*/  @!P1 FMUL R48, R48, 0.5 ;  /* 0x3f00000030309820 */ /* 0x000fe20000400000 */
[----:B------:R-:W1:Y:S01]  /*3230*/  MUFU.EX2 R21, R21 ;  /* 0x0000001500157308 */ /* 0x000e620000000800 */
[----:B---3--:R-:W-:Y:S01]  /*3240*/  @!P3 FMUL R14, R14, R14 ;  /* 0x0000000e0e0eb220 */ /* 0x008fe20000400000 */
[----:B------:R-:W-:Y:S01]  /*3250*/  FSETP.GEU.AND P3, PT, R40, -126, PT ;  /* 0xc2fc00002800780b */ /* 0x000fe20003f6e000 */
[--C-:B------:R-:W-:Y:S01]  /*3260*/  FFMA R101, R129, UR29, -R152.reuse ;  /* 0x0000001d81657c23 */ /* 0x100fe20008000898 */
[--C-:B------:R-:W-:Y:S01]  /*3270*/  FFMA R132, R132, UR37, -R152.reuse ;  /* 0x0000002584847c23 */ /* 0x100fe20008000898 */
[----:B------:R-:W-:Y:S01]  /*3280*/  FFMA R133, R133, UR38, -R152 ;  /* 0x0000002685857c23 */ /* 0x000fe20008000898 */
[----:B------:R-:W-:Y:S01]  /*3290*/  ULDC UR17, c[0x0][0x604] ;  /* 0x0001810000117ab9 */ /* 0x000fe20000000800 */
[----:B------:R-:W-:Y:S01]  /*32a0*/  @!P2 FMUL R49, R49, 0.5 ;  /* 0x3f0000003131a820 */ /* 0x000fe20000400000 */
[----:B------:R-:W3:Y:S01]  /*32b0*/  MUFU.EX2 R52, R52 ;  /* 0x0000003400347308 */ /* 0x000ee20000000800 */
[----:B--2---:R-:W-:Y:S01]  /*32c0*/  @!P4 FMUL R53, R53, R53 ;  /* 0x000000353535c220 */ /* 0x004fe20000400000 */
[----:B------:R-:W-:Y:S01]  /*32d0*/  FSETP.GEU.AND P4, PT, R36, -126, PT ;  /* 0xc2fc00002400780b */ /* 0x000fe20003f8e000 */
[--C-:B------:R-:W-:Y:S01]  /*32e0*/  FFMA R155, R39, UR17, -R154.reuse ;  /* 0x00000011279b7c23 */ /* 0x100fe2000800089a */
[----:B------:R-:W-:Y:S01]  /*32f0*/  ULDC UR30, c[0x0][0x604] ;  /* 0x00018100001e7ab9 */ /* 0x000fe20000000800 */
[----:B------:R-:W-:Y:S01]  /*3300*/  FFMA R109, R43, UR55, -R154 ;  /* 0x000000372b6d7c23 */ /* 0x000fe2000800089a */
[----:B------:R-:W-:Y:S01]  /*3310*/  FFMA R136, R136, UR30, -R152 ;  /* 0x0000001e88887c23 */ /* 0x000fe20008000898 */
[----:B------:R-:W-:Y:S01]  /*3320*/  @!P3 FMUL R40, R40, 0.5 ;  /* 0x3f0000002828b820 */ /* 0x000fe20000400000 */
[----:B------:R-:W2:Y:S01]  /*3330*/  MUFU.EX2 R48, R48 ;  /* 0x0000003000307308 */ /* 0x000ea20000000800 */
[----:B-1----:R-:W-:Y:S01]  /*3340*/  @!P6 FMUL R21, R21, R21 ;  /* 0x000000151515e220 */ /* 0x002fe20000400000 */
[----:B------:R-:W-:Y:S01]  /*3350*/  FSETP.GEU.AND P6, PT, R33, -126, PT ;  /* 0xc2fc00002100780b */ /* 0x000fe20003fce000 */
[----:B------:R-:W-:Y:S01]  /*3360*/  ULDC UR16, c[0x0][0x604] ;  /* 0x0001810000107ab9 */ /* 0x000fe20000000800 */
[----:B------:R-:W-:Y:S01]  /*3370*/  ULDC UR15, c[0x0][0x604] ;  /* 0x00018100000f7ab9 */ /* 0x000fe20000000800 */
[--C-:B------:R-:W-:Y:S01]  /*3380*/  FFMA R195, R42, UR16, -R154.reuse ;  /* 0x000000102ac37c23 */ /* 0x100fe2000800089a */
[----:B------:R-:W-:Y:S01]  /*3390*/  FFMA R113, R47, UR15, -R154 ;  /* 0x0000000f2f717c23 */ /* 0x000fe2000800089a */
[----:B------:R-:W-:Y:S01]  /*33a0*/  @!P4 FMUL R36, R36, 0.5 ;  /* 0x3f0000002424c820 */ /* 0x000fe20000400000 */
[----:B------:R-:W1:Y:S01]  /*33b0*/  MUFU.EX2 R49, R49 ;  /* 0x0000003100317308 */ /* 0x000e620000000800 */
[----:B---3--:R-:W-:Y:S01]  /*33c0*/  @!P5 FMUL R52, R52, R52 ;  /* 0x000000343434d220 */ /* 0x008fe20000400000 */
[----:B------:R-:W-:Y:S01]  /*33d0*/  FSETP.GEU.AND P5, PT, R37, -126, PT ;  /* 0xc2fc00002500780b */ /* 0x000fe20003fae000 */
[--C-:B------:R-:W-:Y:S01]  /*33e0*/  FFMA R125, R125, UR35, -R152.reuse ;  /* 0x000000237d7d7c23 */ /* 0x100fe20008000898 */
[--C-:B------:R-:W-:Y:S01]  /*33f0*/  FFMA R137, R137, UR39, -R152.reuse ;  /* 0x0000002789897c23 */ /* 0x100fe20008000898 */
[----:B------:R-:W-:Y:S01]  /*3400*/  ULDC UR7, c[0x0][0x604] ;  /* 0x0001810000077ab9 */ /* 0x000fe20000000800 */
[----:B------:R-:W-:Y:S01]  /*3410*/  ULDC UR24, c[0x0][0x604] ;  /* 0x0001810000187ab9 */ /* 0x000fe20000000800 */
[----:B------:R-:W-:Y:S01]  /*3420*/  @!P6 FMUL R33, R33, 0.5 ;  /* 0x3f0000002121e820 */ /* 0x000fe20000400000 */
[----:B------:R-:W3:Y:S01]  /*3430*/  MUFU.EX2 R40, R40 ;  /* 0x0000002800287308 */ /* 0x000ee20000000800 */
[----:B--2---:R-:W-:Y:S01]  /*3440*/  @!P1 FMUL R48, R48, R48 ;  /* 0x0000003030309220 */ /* 0x004fe20000400000 */
[----:B------:R-:W-:Y:S01]  /*3450*/  FSETP.GEU.AND P1, PT, R61, -126, PT ;  /* 0xc2fc00003d00780b */ /* 0x000fe20003f2e000 */
[--C-:B------:R-:W-:Y:S01]  /*3460*/  FFMA R140, R140, UR40, -R152.reuse ;  /* 0x000000288c8c7c23 */ /* 0x100fe20008000898 */
[----:B------:R-:W-:Y:S01]  /*3470*/  FFMA R141, R141, UR7, -R152 ;  /* 0x000000078d8d7c23 */ /* 0x000fe20008000898 */
[----:B------:R-:W-:Y:S01]  /*3480*/  ULDC UR14, c[0x0][0x604] ;  /* 0x00018100000e7ab9 */ /* 0x000fe20000000800 */
[--C-:B------:R-:W-:Y:S01]  /*3490*/  FFMA R26, R26, UR24, -R154.reuse ;  /* 0x000000181a1a7c23 */ /* 0x100fe2000800089a */
[----:B------:R-:W-:Y:S01]  /*34a0*/  @!P5 FMUL R37, R37, 0.5 ;  /* 0x3f0000002525d820 */ /* 0x000fe20000400000 */
[----:B------:R-:W2:Y:S01]  /*34b0*/  MUFU.EX2 R36, R36 ;  /* 0x0000002400247308 */ /* 0x000ea20000000800 */
[----:B-1----:R-:W-:Y:S01]  /*34c0*/  @!P2 FMUL R49, R49, R49 ;  /* 0x000000313131a220 */ /* 0x002fe20000400000 */
[----:B------:R-:W-:Y:S01]  /*34d0*/  FSETP.GEU.AND P2, PT, R68, -126, PT ;  /* 0xc2fc00004400780b */ /* 0x000fe20003f4e000 */
[----:B------:R-:W-:Y:S01]  /*34e0*/  FFMA R108, R50, UR14, -R154 ;  /* 0x0000000e326c7c23 */ /* 0x000fe2000800089a */
[----:B------:R-:W-:Y:S01]  /*34f0*/  ULDC UR6, c[0x0][0x604] ;  /* 0x0001810000067ab9 */ /* 0x000fe20000000800 */
[----:B------:R-:W-:Y:S01]  /*3500*/  ULDC UR18, c[0x0][0x604] ;  /* 0x0001810000127ab9 */ /* 0x000fe20000000800 */
[--C-:B------:R-:W-:Y:S01]  /*3510*/  FFMA R144, R144, UR41, -R152.reuse ;  /* 0x0000002990907c23 */ /* 0x100fe20008000898 */
[----:B------:R-:W-:Y:S01]  /*3520*/  @!P1 FMUL R61, R61, 0.5 ;  /* 0x3f0000003d3d9820 */ /* 0x000fe20000400000 */
[----:B------:R-:W1:Y:S01]  /*3530*/  MUFU.EX2 R33, R33 ;  /* 0x0000002100217308 */ /* 0x000e620000000800 */
[----:B---3--:R-:W-:Y:S01]  /*3540*/  @!P3 FMUL R40, R40, R40 ;  /* 0x000000282828b220 */ /* 0x008fe20000400000 */
[----:B------:R-:W-:Y:S01]  /*3550*/  FSETP.GEU.AND P3, PT, R69, -126, PT ;  /* 0xc2fc00004500780b */ /* 0x000fe20003f6e000 */
[--C-:B------:R-:W-:Y:S01]  /*3560*/  FFMA R145, R145, UR42, -R152.reuse ;  /* 0x0000002a91917c23 */ /* 0x100fe20008000898 */
[--C-:B------:R-:W-:Y:S01]  /*3570*/  FFMA R148, R148, UR6, -R152.reuse ;  /* 0x0000000694947c23 */ /* 0x100fe20008000898 */
[----:B------:R-:W-:Y:S01]  /*3580*/  FFMA R149, R149, UR43, -R152 ;  /* 0x0000002b95957c23 */ /* 0x000fe20008000898 */
[--C-:B------:R-:W-:Y:S01]  /*3590*/  FFMA R152, R38, UR18, -R154.reuse ;  /* 0x0000001226987c23 */ /* 0x100fe2000800089a */
[----:B------:R-:W-:Y:S01]  /*35a0*/  @!P2 FMUL R68, R68, 0.5 ;  /* 0x3f0000004444a820 */ /* 0x000fe20000400000 */
[----:B------:R-:W3:Y:S01]  /*35b0*/  MUFU.EX2 R37, R37 ;  /* 0x0000002500257308 */ /* 0x000ee20000000800 */
[----:B--2---:R-:W-:Y:S01]  /*35c0*/  @!P4 FMUL R36, R36, R36 ;  /* 0x000000242424c220 */ /* 0x004fe20000400000 */
[----:B------:R-:W-:Y:S01]  /*35d0*/  FSETP.GEU.AND P4, PT, R65, -126, PT ;  /* 0xc2fc00004100780b */ /* 0x000fe20003f8e000 */
[----:B------:R-:W-:Y:S01]  /*35e0*/  ULDC UR13, c[0x0][0x604] ;  /* 0x00018100000d7ab9 */ /* 0x000fe20000000800 */
[----:B------:R-:W-:Y:S01]  /*35f0*/  ULDC UR23, c[0x0][0x604] ;  /* 0x0001810000177ab9 */ /* 0x000fe20000000800 */
[----:B------:R-:W-:Y:S01]  /*3600*/  ULDC UR12, c[0x0][0x604] ;  /* 0x00018100000c7ab9 */ /* 0x000fe20000000800 */
[--C-:B------:R-:W-:Y:S01]  /*3610*/  FFMA R27, R27, UR23, -R154.reuse ;  /* 0x000000171b1b7c23 */ /* 0x100fe2000800089a */
[----:B------:R-:W-:Y:S01]  /*3620*/  @!P3 FMUL R69, R69, 0.5 ;  /* 0x3f0000004545b820 */ /* 0x000fe20000400000 */
[----:B------:R-:W2:Y:S01]  /*3630*/  MUFU.EX2 R61, R61 ;  /* 0x0000003d003d7308 */ /* 0x000ea20000000800 */
[----:B-1----:R-:W-:Y:S01]  /*3640*/  @!P6 FMUL R33, R33, R33 ;  /* 0x000000212121e220 */ /* 0x002fe20000400000 */
[----:B------:R-:W-:Y:S01]  /*3650*/  FSETP.GEU.AND P6, PT, R60, -126, PT ;  /* 0xc2fc00003c00780b */ /* 0x000fe20003fce000 */
[----:B------:R-:W-:Y:S01]  /*3660*/  ULDC UR11, c[0x0][0x604] ;  /* 0x00018100000b7ab9 */ /* 0x000fe20000000800 */
[----:B------:R-:W-:Y:S01]  /*3670*/  ULDC UR10, c[0x0][0x604] ;  /* 0x00018100000a7ab9 */ /* 0x000fe20000000800 */
[----:B------:R-:W-:Y:S01]  /*3680*/  ULDC UR9, c[0x0][0x604] ;  /* 0x0001810000097ab9 */ /* 0x000fe20000000800 */
[----:B------:R-:W-:Y:S01]  /*3690*/  ULDC UR8, c[0x0][0x604] ;  /* 0x0001810000087ab9 */ /* 0x000fe20000000800 */
[----:B------:R-:W-:Y:S01]  /*36a0*/  @!P4 FMUL R65, R65, 0.5 ;  /* 0x3f0000004141c820 */ /* 0x000fe20000400000 */
[----:B------:R-:W1:Y:S01]  /*36b0*/  MUFU.EX2 R68, R68 ;  /* 0x0000004400447308 */ /* 0x000e620000000800 */
[----:B---3--:R-:W-:Y:S01]  /*36c0*/  @!P5 FMUL R37, R37, R37 ;  /* 0x000000252525d220 */ /* 0x008fe20000400000 */
[----:B------:R-:W-:Y:S01]  /*36d0*/  FSETP.GEU.AND P5, PT, R56, -126, PT ;  /* 0xc2fc00003800780b */ /* 0x000fe20003fae000 */
[--C-:B------:R-:W-:Y:S01]  /*36e0*/  FFMA R128, R62, UR8, -R154.reuse ;  /* 0x000000083e807c23 */ /* 0x100fe2000800089a */
[----:B------:R-:W-:Y:S01]  /*36f0*/  ULDC UR7, c[0x0][0x604] ;  /* 0x0001810000077ab9 */ /* 0x000fe20000000800 */
[----:B------:R-:W-:Y:S01]  /*3700*/  ULDC UR6, c[0x0][0x604] ;  /* 0x0001810000067ab9 */ /* 0x000fe20000000800 */
[--C-:B------:R-:W-:Y:S01]  /*3710*/  FFMA R129, R63, UR7, -R154.reuse ;  /* 0x000000073f817c23 */ /* 0x100fe2000800089a */
[----:B------:R-:W-:Y:S01]  /*3720*/  @!P6 FMUL R60, R60, 0.5 ;  /* 0x3f0000003c3ce820 */ /* 0x000fe20000400000 */
[----:B------:R-:W3:Y:S01]  /*3730*/  MUFU.EX2 R69, R69 ;  /* 0x0000004500457308 */ /* 0x000ee20000000800 */
[----:B--2---:R-:W-:Y:S01]  /*3740*/  @!P1 FMUL R61, R61, R61 ;  /* 0x0000003d3d3d9220 */ /* 0x004fe20000400000 */
[C---:B------:R-:W-:Y:S01]  /*3750*/  FSETP.GEU.AND P1, PT, R57.reuse, -126, PT ;  /* 0xc2fc00003900780b */ /* 0x040fe20003f2e000 */
[----:B------:R-:W-:Y:S01]  /*3760*/  ULDC UR43, c[0x0][0x604] ;  /* 0x00018100002b7ab9 */ /* 0x000fe20000000800 */
[----:B------:R-:W-:Y:S01]  /*3770*/  ULDC UR42, c[0x0][0x604] ;  /* 0x00018100002a7ab9 */ /* 0x000fe20000000800 */
[----:B------:R-:W-:Y:S01]  /*3780*/  ULDC UR41, c[0x0][0x604] ;  /* 0x0001810000297ab9 */ /* 0x000fe20000000800 */
[----:B------:R-:W-:Y:S01]  /*3790*/  ULDC UR40, c[0x0][0x604] ;  /* 0x0001810000287ab9 */ /* 0x000fe20000000800 */
        /* <DEDUP_REMOVED lines=12> */
[----:B------:R-:W-:Y:S01]  /*3860*/  ULDC UR35, c[0x0][0x604] ;  /* 0x0001810000237ab9 */ /* 0x000fe20000000800 */
[----:B------:R-:W-:Y:S01]  /*3870*/  ULDC UR34, c[0x0][0x604] ;  /* 0x0001810000227ab9 */ /* 0x000fe20000000800 */
[----:B------:R-:W-:Y:S01]  /*3880*/  ULDC UR33, c[0x0][0x604] ;  /* 0x0001810000217ab9 */ /* 0x000fe20000000800 */
[----:B------:R-:W-:Y:S01]  /*3890*/  ULDC UR32, c[0x0][0x604] ;  /* 0x0001810000207ab9 */ /* 0x000fe20000000800 */
[----:B------:R-:W-:Y:S01]  /*38a0*/  @!P2 FMUL R64, R64, 0.5 ;  /* 0x3f0000004040a820 */ /* 0x000fe20000400000 */
[----:B------:R-:W3:Y:S01]  /*38b0*/  MUFU.EX2 R56, R56 ;  /* 0x0000003800387308 */ /* 0x000ee20000000800 */
[----:B--2---:R-:W-:Y:S01]  /*38c0*/  @!P4 FMUL R65, R65, R65 ;  /* 0x000000414141c220 */ /* 0x004fe20000400000 */
[----:B------:R-:W-:Y:S01]  /*38d0*/  FSETP.GEU.AND P4, PT, R24, -126, PT ;  /* 0xc2fc00001800780b */ /* 0x000fe20003f8e000 */
        /* <DEDUP_REMOVED lines=29> */
[----:B------:R2:W4:Y:S01]  /*3ab0*/  MUFU.EX2 R96, R24 ;  /* 0x0000001800607308 */ /* 0x0005220000000800 */
[----:B-1----:R-:W-:Y:S01]  /*3ac0*/  @!P2 FMUL R64, R64, R64 ;  /* 0x000000404040a220 */ /* 0x002fe20000400000 */
[----:B------:R-:W-:Y:S01]  /*3ad0*/  FSETP.GEU.AND P2, PT, R72, -126, PT ;  /* 0xc2fc00004800780b */ /* 0x000fe20003f4e000 */
[----:B------:R-:W-:Y:S01]  /*3ae0*/  ULDC UR14, c[0x0][0x604] ;  /* 0x00018100000e7ab9 */ /* 0x000fe20000000800 */
[----:B------:R-:W-:Y:S01]  /*3af0*/  ULDC UR8, c[0x0][0x604] ;  /* 0x0001810000087ab9 */ /* 0x000fe20000000800 */
[----:B------:R-:W-:Y:S01]  /*3b00*/  ULDC UR7, c[0x0][0x604] ;  /* 0x0001810000077ab9 */ /* 0x000fe20000000800 */
[--C-:B------:R-:W-:Y:S01]  /*3b10*/  FFMA R67, R67, UR51, -R154.reuse ;  /* 0x0000003343437c23 */ /* 0x100fe2000800089a */
[----:B------:R-:W-:Y:S01]  /*3b20*/  @!P1 FMUL R25, R25, 0.5 ;  /* 0x3f00000019199820 */ /* 0x000fe20000400000 */
[----:B------:R-:W1:Y:S01]  /*3b30*/  MUFU.EX2 R97, R89 ;  /* 0x0000005900617308 */ /* 0x000e620000000800 */
[----:B---3--:R-:W-:Y:S01]  /*3b40*/  @!P3 FMUL R92, R92, R92 ;  /* 0x0000005c5c5cb220 */ /* 0x008fe20000400000 */
[----:B------:R-:W-:Y:S01]  /*3b50*/  FSETP.GEU.AND P3, PT, R84, -126, PT ;  /* 0xc2fc00005400780b */ /* 0x000fe20003f6e000 */
[--C-:B--2---:R-:W-:Y:S01]  /*3b60*/  FFMA R24, R30, UR22, -R154.reuse ;  /* 0x000000161e187c23 */ /* 0x104fe2000800089a */
[----:B------:R-:W-:Y:S01]  /*3b70*/  ULDC UR22, c[0x0][0x604] ;  /* 0x0001810000167ab9 */ /* 0x000fe20000000800 */
[--C-:B------:R-:W-:Y:S01]  /*3b80*/  FFMA R70, R70, UR50, -R154.reuse ;  /* 0x0000003246467c23 */ /* 0x100fe2000800089a */
[--C-:B------:R-:W-:Y:S01]  /*3b90*/  FFMA R71, R71, UR47, -R154.reuse ;  /* 0x0000002f47477c23 */ /* 0x100fe2000800089a */
[----:B------:R-:W-:Y:S01]  /*3ba0*/  @!P2 FMUL R72, R72, 0.5 ;  /* 0x3f0000004848a820 */ /* 0x000fe20000400000 */
[----:B------:R-:W2:Y:S01]  /*3bb0*/  MUFU.EX2 R93, R93 ;  /* 0x0000005d005d7308 */ /* 0x000ea20000000800 */
[----:B----4-:R-:W-:Y:S01]  /*3bc0*/  @!P4 FMUL R96, R96, R96 ;  /* 0x000000606060c220 */ /* 0x010fe20000400000 */
[----:B------:R-:W-:Y:S01]  /*3bd0*/  FSETP.GEU.AND P4, PT, R81, -126, PT ;  /* 0xc2fc00005100780b */ /* 0x000fe20003f8e000 */
[--C-:B------:R-:W-:Y:S01]  /*3be0*/  FFMA R74, R74, UR46, -R154.reuse ;  /* 0x0000002e4a4a7c23 */ /* 0x100fe2000800089a */
[--C-:B------:R-:W-:Y:S01]  /*3bf0*/  FFMA R75, R75, UR43, -R154.reuse ;  /* 0x0000002b4b4b7c23 */ /* 0x100fe2000800089a */
[--C-:B------:R-:W-:Y:S01]  /*3c00*/  FFMA R78, R78, UR42, -R154.reuse ;  /* 0x0000002a4e4e7c23 */ /* 0x100fe2000800089a */
[--C-:B------:R-:W-:Y:S01]  /*3c10*/  FFMA R79, R79, UR41, -R154.reuse ;  /* 0x000000294f4f7c23 */ /* 0x100fe2000800089a */
[----:B------:R-:W-:Y:S01]  /*3c20*/  @!P3 FMUL R84, R84, 0.5 ;  /* 0x3f0000005454b820 */ /* 0x000fe20000400000 */
[----:B------:R3:W4:Y:S01]  /*3c30*/  MUFU.EX2 R88, R25 ;  /* 0x0000001900587308 */ /* 0x0007220000000800 */
[----:B-1----:R-:W-:Y:S01]  /*3c40*/  @!P6 FMUL R97, R97, R97 ;  /* 0x000000616161e220 */ /* 0x002fe20000400000 */
[----:B------:R-:W-:Y:S01]  /*3c50*/  FSETP.GEU.AND P6, PT, R85, -126, PT ;  /* 0xc2fc00005500780b */ /* 0x000fe20003fce000 */
[--C-:B------:R-:W-:Y:S01]  /*3c60*/  FFMA R82, R82, UR40, -R154.reuse ;  /* 0x0000002852527c23 */ /* 0x100fe2000800089a */
[--C-:B------:R-:W-:Y:S01]  /*3c70*/  FFMA R83, R83, UR39, -R154.reuse ;  /* 0x0000002753537c23 */ /* 0x100fe2000800089a */
[--C-:B------:R-:W-:Y:S01]  /*3c80*/  FFMA R86, R86, UR38, -R154.reuse ;  /* 0x0000002656567c23 */ /* 0x100fe2000800089a */
[--C-:B------:R-:W-:Y:S01]  /*3c90*/  FFMA R87, R87, UR37, -R154.reuse ;  /* 0x0000002557577c23 */ /* 0x100fe2000800089a */
[----:B------:R-:W-:Y:S01]  /*3ca0*/  @!P4 FMUL R81, R81, 0.5 ;  /* 0x3f0000005151c820 */ /* 0x000fe20000400000 */
[----:B------:R-:W1:Y:S01]  /*3cb0*/  MUFU.EX2 R89, R72 ;  /* 0x0000004800597308 */ /* 0x000e620000000800 */
[----:B--2---:R-:W-:Y:S01]  /*3cc0*/  @!P5 FMUL R93, R93, R93 ;  /* 0x0000005d5d5dd220 */ /* 0x004fe20000400000 */
[----:B------:R-:W-:Y:S01]  /*3cd0*/  FSETP.GEU.AND P5, PT, R80, -126, PT ;  /* 0xc2fc00005000780b */ /* 0x000fe20003fae000 */
[--C-:B---3--:R-:W-:Y:S01]  /*3ce0*/  FFMA R25, R31, UR21, -R154.reuse ;  /* 0x000000151f197c23 */ /* 0x108fe2000800089a */
        /* <DEDUP_REMOVED lines=12> */
[----:B------:R-:W3:Y:S01]  /*3db0*/  MUFU.EX2 R81, R81 ;  /* 0x0000005100517308 */ /* 0x000ee20000000800 */
        /* <DEDUP_REMOVED lines=10> */
[--C-:B------:R-:W-:Y:S01]  /*3e60*/  FFMA R110, R110, UR26, -R154.reuse ;  /* 0x0000001a6e6e7c23 */ /* 0x100fe2000800089a */
[--C-:B------:R-:W-:Y:S01]  /*3e70*/  FFMA R111, R111, UR25, -R154.reuse ;  /* 0x000000196f6f7c23 */ /* 0x100fe2000800089a */
[--C-:B------:R-:W-:Y:S01]  /*3e80*/  FFMA R114, R114, UR24, -R154.reuse ;  /* 0x0000001872727c23 */ /* 0x100fe2000800089a */
[--C-:B------:R-:W-:Y:S01]  /*3e90*/  FFMA R115, R115, UR23, -R154.reuse ;  /* 0x0000001773737c23 */ /* 0x100fe2000800089a */
[----:B------:R-:W-:Y:S01]  /*3ea0*/  @!P2 FMUL R77, R77, 0.5 ;  /* 0x3f0000004d4da820 */ /* 0x000fe20000400000 */
[----:B------:R-:W2:Y:S01]  /*3eb0*/  MUFU.EX2 R76, R76 ;  /* 0x0000004c004c7308 */ /* 0x000ea20000000800 */
[----:B---3--:R-:W-:Y:S01]  /*3ec0*/  @!P4 FMUL R81, R81, R81 ;  /* 0x000000515151c220 */ /* 0x008fe20000400000 */
        /* <DEDUP_REMOVED lines=14> */
[----:B------:R1:W4:Y:S01]  /*3fb0*/  MUFU.EX2 R72, R112 ;  /* 0x0000007000487308 */ /* 0x0003220000000800 */
        /* <DEDUP_REMOVED lines=10> */
[----:B-1----:R-:W-:Y:S01]  /*4060*/  FFMA R112, R46, UR54, -R154 ;  /* 0x000000362e707c23 */ /* 0x002fe2000800089a */
[----:B------:R-:W-:-:S02]  /*4070*/  ULDC UR54, c[0x0][0x604] ;  /* 0x0001810000367ab9 */ /* 0x000fc40000000800 */
[----:B------:R-:W-:Y:S01]  /*4080*/  FFMA R134, R134, UR54, -R154 ;  /* 0x0000003686867c23 */ /* 0x000fe2000800089a */
[----:B------:R-:W-:Y:S01]  /*4090*/  @!P1 FMUL R120, R120, 0.5 ;  /* 0x3f00000078789820 */ /* 0x000fe20000400000 */
[----:B------:R1:W3:Y:S01]  /*40a0*/  MUFU.EX2 R31, R116 ;  /* 0x00000074001f7308 */ /* 0x0002e20000000800 */
[----:B----4-:R-:W-:Y:S01]  /*40b0*/  @!P3 FMUL R72, R72, R72 ;  /* 0x000000484848b220 */ /* 0x010fe20000400000 */
[----:B------:R-:W-:-:S05]  /*40c0*/  FSETP.GEU.AND P3, PT, R124, -126, PT ;  /* 0xc2fc00007c00780b */ /* 0x000fca0003f6e000 */
[----:B------:R-:W-:Y:S01]  /*40d0*/  @!P2 FMUL R121, R121, 0.5 ;  /* 0x3f0000007979a820 */ /* 0x000fe20000400000 */
[----:B------:R4:W5:Y:S01]  /*40e0*/  MUFU.EX2 R34, R117 ;  /* 0x0000007500227308 */ /* 0x0009620000000800 */
[----:B--2---:R-:W-:Y:S01]  /*40f0*/  @!P6 FMUL R85, R85, R85 ;  /* 0x000000555555e220 */ /* 0x004fe20000400000 */
[----:B------:R-:W-:Y:S01]  /*4100*/  FSETP.GEU.AND P6, PT, R73, -126, PT ;  /* 0xc2fc00004900780b */ /* 0x000fe20003fce000 */
[--C-:B-1----:R-:W-:Y:S01]  /*4110*/  FFMA R116, R58, UR10, -R154.reuse ;  /* 0x0000000a3a747c23 */ /* 0x102fe2000800089a */
[----:B------:R-:W-:Y:S02]  /*4120*/  ULDC UR10, c[0x0][0x604] ;  /* 0x00018100000a7ab9 */ /* 0x000fe40000000800 */
[--C-:B------:R-:W-:Y:S01]  /*4130*/  FFMA R146, R146, UR10, -R154.reuse ;  /* 0x0000000a92927c23 */ /* 0x100fe2000800089a */
[----:B------:R-:W-:Y:S01]  /*4140*/  @!P3 FMUL R124, R124, 0.5 ;  /* 0x3f0000007c7cb820 */ /* 0x000fe20000400000 */
[----:B------:R1:W2:Y:S01]  /*4150*/  MUFU.EX2 R30, R120 ;  /* 0x00000078001e7308 */ /* 0x0002a20000000800 */
[----:B---3--:R-:W-:Y:S01]  /*4160*/  @!P4 FMUL R31, R31, R31 ;  /* 0x0000001f1f1fc220 */ /* 0x008fe20000400000 */
[----:B------:R-:W-:Y:S01]  /*4170*/  FSETP.GEU.AND P4, PT, R100, -126, PT ;  /* 0xc2fc00006400780b */ /* 0x000fe20003f8e000 */
[----:B----4-:R-:W-:Y:S01]  /*4180*/  FFMA R117, R51, UR13, -R154 ;  /* 0x0000000d33757c23 */ /* 0x010fe2000800089a */
[----:B------:R-:W-:-:S02]  /*4190*/  ULDC UR13, c[0x0][0x604] ;  /* 0x00018100000d7ab9 */ /* 0x000fc40000000800 */
[--C-:B------:R-:W-:Y:S01]  /*41a0*/  FFMA R139, R139, UR13, -R154.reuse ;  /* 0x0000000d8b8b7c23 */ /* 0x100fe2000800089a */
[----:B------:R-:W-:Y:S01]  /*41b0*/  @!P6 FMUL R73, R73, 0.5 ;  /* 0x3f0000004949e820 */ /* 0x000fe20000400000 */
[----:B------:R3:W4:Y:S01]  /*41c0*/  MUFU.EX2 R35, R121 ;  /* 0x0000007900237308 */ /* 0x0007220000000800 */
[----:B-----5:R-:W-:Y:S01]  /*41d0*/  @!P5 FMUL R34, R34, R34 ;  /* 0x000000222222d220 */ /* 0x020fe20000400000 */
[----:B------:R-:W-:Y:S01]  /*41e0*/  FSETP.GEU.AND P5, PT, R101, -126, PT ;  /* 0xc2fc00006500780b */ /* 0x000fe20003fae000 */
[--C-:B-1----:R-:W-:Y:S01]  /*41f0*/  FFMA R120, R54, UR12, -R154.reuse ;  /* 0x0000000c36787c23 */ /* 0x102fe2000800089a */
[----:B------:R-:W-:Y:S02]  /*4200*/  ULDC UR12, c[0x0][0x604] ;  /* 0x00018100000c7ab9 */ /* 0x000fe40000000800 */
[--C-:B------:R-:W-:Y:S01]  /*4210*/  FFMA R142, R142, UR12, -R154.reuse ;  /* 0x0000000c8e8e7c23 */ /* 0x100fe2000800089a */
[----:B------:R-:W-:Y:S01]  /*4220*/  @!P4 FMUL R100, R100, 0.5 ;  /* 0x3f0000006464c820 */ /* 0x000fe20000400000 */
[----:B------:R1:W5:Y:S01]  /*4230*/  MUFU.EX2 R39, R124 ;  /* 0x0000007c00277308 */ /* 0x0003620000000800 */
[----:B--2---:R-:W-:Y:S01]  /*4240*/  @!P1 FMUL R30, R30, R30 ;  /* 0x0000001e1e1e9220 */ /* 0x004fe20000400000 */
[----:B------:R-:W-:Y:S01]  /*4250*/  FSETP.GEU.AND P1, PT, R132, -126, PT ;  /* 0xc2fc00008400780b */ /* 0x000fe20003f2e000 */
[----:B---3--:R-:W-:Y:S01]  /*4260*/  FFMA R121, R55, UR11, -R154 ;  /* 0x0000000b37797c23 */ /* 0x008fe2000800089a */
[----:B------:R-:W-:-:S02]  /*4270*/  ULDC UR11, c[0x0][0x604] ;  /* 0x00018100000b7ab9 */ /* 0x000fc40000000800 */
[--C-:B------:R-:W-:Y:S01]  /*4280*/  FFMA R143, R143, UR11, -R154.reuse ;  /* 0x0000000b8f8f7c23 */ /* 0x100fe2000800089a */
[----:B------:R-:W-:Y:S01]  /*4290*/  @!P5 FMUL R101, R101, 0.5 ;  /* 0x3f0000006565d820 */ /* 0x000fe20000400000 */
[----:B------:R-:W2:Y:S01]  /*42a0*/  MUFU.EX2 R73, R73 ;  /* 0x0000004900497308 */ /* 0x000ea20000000800 */
[----:B----4-:R-:W-:Y:S01]  /*42b0*/  @!P2 FMUL R35, R35, R35 ;  /* 0x000000232323a220 */ /* 0x010fe20000400000 */
[----:B------:R-:W-:Y:S01]  /*42c0*/  FSETP.GEU.AND P2, PT, R133, -126, PT ;  /* 0xc2fc00008500780b */ /* 0x000fe20003f4e000 */
[----:B-1----:R-:W-:-:S04]  /*42d0*/  FFMA R124, R66, UR6, -R154 ;  /* 0x00000006427c7c23 */ /* 0x002fc8000800089a */
[----:B------:R-:W-:Y:S01]  /*42e0*/  @!P1 FMUL R132, R132, 0.5 ;  /* 0x3f00000084849820 */ /* 0x000fe20000400000 */
[----:B------:R-:W1:Y:S01]  /*42f0*/  MUFU.EX2 R43, R100 ;  /* 0x00000064002b7308 */ /* 0x000e620000000800 */
[----:B-----5:R-:W-:Y:S01]  /*4300*/  @!P3 FMUL R39, R39, R39 ;  /* 0x000000272727b220 */ /* 0x020fe20000400000 */
[----:B------:R-:W-:-:S05]  /*4310*/  FSETP.GEU.AND P3, PT, R136, -126, PT ;  /* 0xc2fc00008800780b */ /* 0x000fca0003f6e000 */
[----:B------:R-:W-:Y:S01]  /*4320*/  @!P2 FMUL R133, R133, 0.5 ;  /* 0x3f0000008585a820 */ /* 0x000fe20000400000 */
[----:B------:R-:W3:Y:S01]  /*4330*/  MUFU.EX2 R42, R101 ;  /* 0x00000065002a7308 */ /* 0x000ee20000000800 */
[----:B--2---:R-:W-:Y:S01]  /*4340*/  @!P6 FMUL R73, R73, R73 ;  /* 0x000000494949e220 */ /* 0x004fe20000400000 */
[----:B------:R-:W-:-:S05]  /*4350*/  FSETP.GEU.AND P6, PT, R125, -126, PT ;  /* 0xc2fc00007d00780b */ /* 0x000fca0003fce000 */
[----:B------:R-:W-:Y:S01]  /*4360*/  @!P3 FMUL R136, R136, 0.5 ;  /* 0x3f0000008888b820 */ /* 0x000fe20000400000 */
[----:B------:R-:W2:Y:S01]  /*4370*/  MUFU.EX2 R47, R132 ;  /* 0x00000084002f7308 */ /* 0x000ea20000000800 */
[----:B-1----:R-:W-:Y:S01]  /*4380*/  @!P4 FMUL R43, R43, R43 ;  /* 0x0000002b2b2bc220 */ /* 0x002fe20000400000 */
[----:B------:R-:W-:-:S05]  /*4390*/  FSETP.GEU.AND P4, PT, R137, -126, PT ;  /* 0xc2fc00008900780b */ /* 0x000fca0003f8e000 */
[----:B------:R-:W-:Y:S01]  /*43a0*/  @!P6 FMUL R125, R125, 0.5 ;  /* 0x3f0000007d7de820 */ /* 0x000fe20000400000 */
[----:B------:R-:W1:Y:S01]  /*43b0*/  MUFU.EX2 R46, R133 ;  /* 0x00000085002e7308 */ /* 0x000e620000000800 */
[----:B---3--:R-:W-:Y:S01]  /*43c0*/  @!P5 FMUL R42, R42, R42 ;  /* 0x0000002a2a2ad220 */ /* 0x008fe20000400000 */
[----:B------:R-:W-:-:S05]  /*43d0*/  FSETP.GEU.AND P5, PT, R140, -126, PT ;  /* 0xc2fc00008c00780b */ /* 0x000fca0003fae000 */
[----:B------:R-:W-:Y:S01]  /*43e0*/  @!P4 FMUL R137, R137, 0.5 ;  /* 0x3f0000008989c820 */ /* 0x000fe20000400000 */
[----:B------:R-:W3:Y:S01]  /*43f0*/  MUFU.EX2 R50, R136 ;  /* 0x0000008800327308 */ /* 0x000ee20000000800 */
[----:B--2---:R-:W-:Y:S01]  /*4400*/  @!P1 FMUL R47, R47, R47 ;  /* 0x0000002f2f2f9220 */ /* 0x004fe20000400000 */
[----:B------:R-:W-:-:S05]  /*4410*/  FSETP.GEU.AND P1, PT, R141, -126, PT ;  /* 0xc2fc00008d00780b */ /* 0x000fca0003f2e000 */
[----:B------:R-:W-:Y:S01]  /*4420*/  @!P5 FMUL R140, R140, 0.5 ;  /* 0x3f0000008c8cd820 */ /* 0x000fe20000400000 */
[----:B------:R2:W4:Y:S01]  /*4430*/  MUFU.EX2 R38, R125 ;  /* 0x0000007d00267308 */ /* 0x0005220000000800 */
[----:B-1----:R-:W-:Y:S01]  /*4440*/  @!P2 FMUL R46, R46, R46 ;  /* 0x0000002e2e2ea220 */ /* 0x002fe20000400000 */
[----:B------:R-:W-:-:S05]  /*4450*/  FSETP.GEU.AND P2, PT, R26, -126, PT ;  /* 0xc2fc00001a00780b */ /* 0x000fca0003f4e000 */
[----:B------:R-:W-:Y:S01]  /*4460*/  @!P1 FMUL R141, R141, 0.5 ;  /* 0x3f0000008d8d9820 */ /* 0x000fe20000400000 */
[----:B------:R-:W1:Y:S01]  /*4470*/  MUFU.EX2 R51, R137 ;  /* 0x0000008900337308 */ /* 0x000e620000000800 */
[----:B---3--:R-:W-:Y:S01]  /*4480*/  @!P3 FMUL R50, R50, R50 ;  /* 0x000000323232b220 */ /* 0x008fe20000400000 */
[----:B------:R-:W-:Y:S01]  /*4490*/  FSETP.GEU.AND P3, PT, R27, -126, PT ;  /* 0xc2fc00001b00780b */ /* 0x000fe20003f6e000 */
[--C-:B--2---:R-:W-:Y:S01]  /*44a0*/  FFMA R125, R59, UR9, -R154.reuse ;  /* 0x000000093b7d7c23 */ /* 0x104fe2000800089a */
[----:B------:R-:W-:Y:S02]  /*44b0*/  ULDC UR9, c[0x0][0x604] ;  /* 0x0001810000097ab9 */ /* 0x000fe40000000800 */
[----:B------:R-:W-:Y:S01]  /*44c0*/  FFMA R147, R147, UR9, -R154 ;  /* 0x0000000993937c23 */ /* 0x000fe2000800089a */
[----:B------:R-:W-:Y:S01]  /*44d0*/  @!P2 FMUL R26, R26, 0.5 ;  /* 0x3f0000001a1aa820 */ /* 0x000fe20000400000 */
[----:B------:R-:W2:Y:S01]  /*44e0*/  MUFU.EX2 R54, R140 ;  /* 0x0000008c00367308 */ /* 0x000ea20000000800 */
[----:B----4-:R-:W-:Y:S01]  /*44f0*/  @!P6 FMUL R38, R38, R38 ;  /* 0x000000262626e220 */ /* 0x010fe20000400000 */
[----:B------:R-:W3:Y:S05]  /*4500*/  SYNCS.PHASECHK.TRANS64.TRYWAIT P6, [R2+URZ+0x2a808], R153 ;  /* 0x02a80899020075a7 */ /* 0x000eea00080c017f */
[----:B------:R-:W-:Y:S01]  /*4510*/  @!P3 FMUL R27, R27, 0.5 ;  /* 0x3f0000001b1bb820 */ /* 0x000fe20000400000 */
[----:B------:R-:W4:Y:S01]  /*4520*/  MUFU.EX2 R55, R141 ;  /* 0x0000008d00377308 */ /* 0x000f220000000800 */
[----:B-1----:R-:W-:Y:S01]  /*4530*/  @!P4 FMUL R51, R51, R51 ;  /* 0x000000333333c220 */ /* 0x002fe20000400000 */
[----:B------:R-:W-:-:S06]  /*4540*/  FSETP.GEU.AND P4, PT, R24, -126, PT ;  /* 0xc2fc00001800780b */ /* 0x000fcc0003f8e000 */
[----:B------:R1:W5:Y:S01]  /*4550*/  MUFU.EX2 R58, R26 ;  /* 0x0000001a003a7308 */ /* 0x0003620000000800 */
[----:B--2---:R-:W-:Y:S01]  /*4560*/  @!P5 FMUL R54, R54, R54 ;  /* 0x000000363636d220 */ /* 0x004fe20000400000 */
[----:B------:R-:W-:-:S05]  /*4570*/  FSETP.GEU.AND P5, PT, R25, -126, PT ;  /* 0xc2fc00001900780b */ /* 0x000fca0003fae000 */
[----:B------:R-:W-:Y:S01]  /*4580*/  @!P4 FMUL R24, R24, 0.5 ;  /* 0x3f0000001818c820 */ /* 0x000fe20000400000 */
[----:B------:R-:W2:Y:S01]  /*4590*/  MUFU.EX2 R59, R27 ;  /* 0x0000001b003b7308 */ /* 0x000ea20000000800 */
[----:B----4-:R-:W-:Y:S01]  /*45a0*/  @!P1 FMUL R55, R55, R55 ;  /* 0x0000003737379220 */ /* 0x010fe20000400000 */
[----:B------:R-:W-:Y:S02]  /*45b0*/  FSETP.GEU.AND P1, PT, R104, -126, PT ;  /* 0xc2fc00006800780b */ /* 0x000fe40003f2e000 */
[----:B-1----:R-:W-:-:S03]  /*45c0*/  P2R R26, PR, RZ, 0x20 ;  /* 0x00000020ff1a7803 */ /* 0x002fc60000000000 */
[----:B------:R-:W-:Y:S01]  /*45d0*/  @!P5 FMUL R25, R25, 0.5 ;  /* 0x3f0000001919d820 */ /* 0x000fe20000400000 */
[----:B------:R-:W1:Y:S01]  /*45e0*/  MUFU.EX2 R62, R24 ;  /* 0x00000018003e7308 */ /* 0x000e620000000800 */
[----:B-----5:R-:W-:Y:S01]  /*45f0*/  @!P2 FMUL R58, R58, R58 ;  /* 0x0000003a3a3aa220 */ /* 0x020fe20000400000 */
[----:B------:R-:W-:Y:S02]  /*4600*/  FSETP.GEU.AND P2, PT, R105, -126, PT ;  /* 0xc2fc00006900780b */ /* 0x000fe40003f4e000 */
[----:B------:R-:W-:-:S03]  /*4610*/  FSETP.GEU.AND P5, PT, R195, -126, PT ;  /* 0xc2fc0000c300780b */ /* 0x000fc60003fae000 */
[----:B------:R-:W-:Y:S01]  /*4620*/  @!P1 FMUL R104, R104, 0.5 ;  /* 0x3f00000068689820 */ /* 0x000fe20000400000 */
[----:B------:R4:W3:Y:S01]  /*4630*/  MUFU.EX2 R63, R25 ;  /* 0x00000019003f7308 */ /* 0x0008e20000000800 */
[----:B--2---:R-:W-:Y:S01]  /*4640*/  @!P3 FMUL R59, R59, R59 ;  /* 0x0000003b3b3bb220 */ /* 0x004fe20000400000 */
[----:B------:R-:W-:-:S05]  /*4650*/  FSETP.GEU.AND P3, PT, R152, -126, PT ;  /* 0xc2fc00009800780b */ /* 0x000fca0003f6e000 */
[----:B------:R-:W-:Y:S01]  /*4660*/  @!P2 FMUL R105, R105, 0.5 ;  /* 0x3f0000006969a820 */ /* 0x000fe20000400000 */
[----:B------:R4:W2:Y:S01]  /*4670*/  MUFU.EX2 R66, R104 ;  /* 0x0000006800427308 */ /* 0x0008a20000000800 */
[----:B-1----:R-:W-:Y:S01]  /*4680*/  @!P4 FMUL R62, R62, R62 ;  /* 0x0000003e3e3ec220 */ /* 0x002fe20000400000 */
[----:B------:R-:W-:-:S05]  /*4690*/  FSETP.GEU.AND P4, PT, R155, -126, PT ;  /* 0xc2fc00009b00780b */ /* 0x000fca0003f8e000 */
[----:B------:R-:W-:Y:S01]  /*46a0*/  @!P3 FMUL R152, R152, 0.5 ;  /* 0x3f0000009898b820 */ /* 0x000fe20000400000 */
[----:B------:R4:W1:Y:S01]  /*46b0*/  MUFU.EX2 R101, R105 ;  /* 0x0000006900657308 */ /* 0x0008620000000800 */
[----:B---3--:R-:W-:Y:S06]  /*46c0*/  @!P6 BRA `(.L_x_23) ;  /* 0x000000c40078e947 */ /* 0x008fec0003800000 */
.L_x_72:
[----:B------:R-:W-:Y:S01]  /*46d0*/  ISETP.NE.AND P6, PT, R26, RZ, PT ;  /* 0x000000ff1a00720c */ /* 0x000fe20003fc5270 */
[----:B------:R-:W-:Y:S01]  /*46e0*/  UMOV UR7, 0xc0000010 ;  /* 0xc000001000077882 */ /* 0x000fe20000000000 */
[----:B------:R-:W-:Y:S01]  /*46f0*/  R2UR UR9, R9 ;  /* 0x00000000090972ca */ /* 0x000fe200000e0000 */
[----:B------:R-:W-:Y:S01]  /*4700*/  UMOV UR15, 0xc0000010 ;  /* 0xc0000010000f7882 */ /* 0x000fe20000000000 */
[----:B------:R-:W-:Y:S01]  /*4710*/  F2FP.F16.F32.PACK_AB R24, R192, R193 ;  /* 0x000000c1c018723e */ /* 0x000fe200000000ff */
[----:B------:R-:W-:Y:S01]  /*4720*/  UMOV UR11, 0xc0000010 ;  /* 0xc0000010000b7882 */ /* 0x000fe20000000000 */
[----:B------:R-:W-:Y:S01]  /*4730*/  F2FP.F16.F32.PACK_AB R26, R32, R23 ;  /* 0x00000017201a723e */ /* 0x000fe200000000ff */
[----:B------:R-:W-:Y:S01]  /*4740*/  @!P4 FMUL R155, R155, 0.5 ;  /* 0x3f0000009b9bc820 */ /* 0x000fe20000400000 */
[----:B----4-:R-:W-:Y:S01]  /*4750*/  F2FP.F16.F32.PACK_AB R25, R59, R58 ;  /* 0x0000003a3b19723e */ /* 0x010fe200000000ff */
[----:B------:R-:W4:Y:S01]  /*4760*/  MUFU.EX2 R105, R152 ;  /* 0x0000009800697308 */ /* 0x000f220000000800 */
[----:B--2---:R-:W-:Y:S01]  /*4770*/  @!P1 FMUL R66, R66, R66 ;  /* 0x0000004242429220 */ /* 0x004fe20000400000 */
[----:B-1----:R-:W-:Y:S01]  /*4780*/  @!P2 FMUL R101, R101, R101 ;  /* 0x000000656565a220 */ /* 0x002fe20000400000 */
[----:B------:R-:W-:Y:S01]  /*4790*/  FSETP.GEU.AND P1, PT, R112, -126, PT ;  /* 0xc2fc00007000780b */ /* 0x000fe20003f2e000 */
[----:B------:R-:W-:Y:S01]  /*47a0*/  @!P6 FMUL R63, R63, R63 ;  /* 0x0000003f3f3fe220 */ /* 0x000fe20000400000 */
[----:B------:R-:W-:Y:S01]  /*47b0*/  FSETP.GEU.AND P6, PT, R109, -126, PT ;  /* 0xc2fc00006d00780b */ /* 0x000fe20003fce000 */
[----:B------:R-:W-:Y:S01]  /*47c0*/  UIADD3 UR6, UR9, 0xa00, URZ ;  /* 0x00000a0009067890 */ /* 0x000fe2000fffe03f */
[----:B------:R-:W-:Y:S01]  /*47d0*/  FSETP.GEU.AND P2, PT, R113, -126, PT ;  /* 0xc2fc00007100780b */ /* 0x000fe20003f4e000 */
[----:B------:R-:W-:Y:S01]  /*47e0*/  UIADD3 UR8, UR9, 0xc00, URZ ;  /* 0x00000c0009087890 */ /* 0x000fe2000fffe03f */
[----:B------:R-:W-:Y:S01]  /*47f0*/  F2FP.F16.F32.PACK_AB R27, R63, R62 ;  /* 0x0000003e3f1b723e */ /* 0x000fe200000000ff */
[----:B------:R-:W-:Y:S01]  /*4800*/  UIADD3 UR10, UR9, 0xe00, URZ ;  /* 0x00000e00090a7890 */ /* 0x000fe2000fffe03f */
[----:B------:R-:W1:Y:S01]  /*4810*/  MUFU.EX2 R104, R155 ;  /* 0x0000009b00687308 */ /* 0x000e620000000800 */
[----:B------:R-:W-:Y:S01]  /*4820*/  @!P5 FMUL R195, R195, 0.5 ;  /* 0x3f000000c3c3d820 */ /* 0x000fe20000400000 */
[----:B------:R-:W-:Y:S01]  /*4830*/  WARPGROUP.ARRIVE ;  /* 0x00000000000079c5 */ /* 0x000fe20000000000 */
[----:B------:R-:W-:Y:S01]  /*4840*/  FADD R192, R192, R97 ;  /* 0x00000061c0c07221 */ /* 0x000fe20000000000 */
[----:B------:R-:W-:Y:S01]  /*4850*/  UMOV UR14, UR8 ;  /* 0x00000008000e7c82 */ /* 0x000fe20008000000 */
[----:B------:R-:W-:Y:S01]  /*4860*/  UIADD3 UR8, UR9, 0x1200, URZ ;  /* 0x0000120009087890 */ /* 0x000fe2000fffe03f */
[----:B----4-:R-:W-:Y:S01]  /*4870*/  @!P3 FMUL R105, R105, R105 ;  /* 0x000000696969b220 */ /* 0x010fe20000400000 */
[----:B------:R-:W-:Y:S01]  /*4880*/  @!P6 FMUL R109, R109, 0.5 ;  /* 0x3f0000006d6de820 */ /* 0x000fe20000400000 */
[----:B------:R-:W-:Y:S01]  /*4890*/  HGMMA.64x16x16.F32 R184, R24, gdesc[UR4].tnspB, RZ, !UPT, gsb0 ;  /* 0x4020000418b87df0 */ /* 0x000fe2000c0008ff */
[----:B------:R-:W-:Y:S01]  /*48a0*/  UIADD3 UR6, UR9, 0x1000, URZ ;  /* 0x0000100009067890 */ /* 0x000fe2000fffe03f */
[----:B------:R-:W-:Y:S01]  /*48b0*/  @!P1 FMUL R112, R112, 0.5 ;  /* 0x3f00000070709820 */ /* 0x000fe20000400000 */
[----:B------:R-:W-:Y:S01]  /*48c0*/  UMOV UR7, 0xc0000010 ;  /* 0xc000001000077882 */ /* 0x000fe20000000000 */
[----:B------:R-:W-:Y:S01]  /*48d0*/  @!P2 FMUL R113, R113, 0.5 ;  /* 0x3f0000007171a820 */ /* 0x000fe20000400000 */
[----:B------:R-:W2:Y:S01]  /*48e0*/  MUFU.EX2 R100, R195 ;  /* 0x000000c300647308 */ /* 0x000ea20000000800 */
[----:B------:R-:W-:Y:S01]  /*48f0*/  FSETP.GEU.AND P3, PT, R108, -126, PT ;  /* 0xc2fc00006c00780b */ /* 0x000fe20003f6e000 */
[----:B------:R-:W-:Y:S01]  /*4900*/  FADD R133, R45, R80 ;  /* 0x000000502d857221 */ /* 0x000fe20000000000 */
[----:B------:R-:W-:Y:S01]  /*4910*/  UIADD3 UR12, UR9, 0x10e0, URZ ;  /* 0x000010e0090c7890 */ /* 0x000fe2000fffe03f */
[----:B-1----:R-:W-:Y:S01]  /*4920*/  @!P4 FMUL R104, R104, R104 ;  /* 0x000000686868c220 */ /* 0x002fe20000400000 */
[----:B------:R-:W-:Y:S01]  /*4930*/  FSETP.GEU.AND P4, PT, R117, -126, PT ;  /* 0xc2fc00007500780b */ /* 0x000fe20003f8e000 */
[----:B------:R-:W-:Y:S01]  /*4940*/  FADD R132, R193, R92 ;  /* 0x0000005cc1847221 */ /* 0x000fe20000000000 */
[----:B------:R-:W-:Y:S01]  /*4950*/  FADD R23, R23, R96 ;  /* 0x0000006017177221 */ /* 0x000fe20000000000 */
[----:B------:R-:W1:Y:S06]  /*4960*/  MUFU.EX2 R109, R109 ;  /* 0x0000006d006d7308 */ /* 0x000e6c0000000800 */
[----:B------:R-:W-:-:S02]  /*4970*/  @!P3 FMUL R108, R108, 0.5 ;  /* 0x3f0000006c6cb820 */ /* 0x000fc40000400000 */
[----:B------:R-:W4:Y:S01]  /*4980*/  MUFU.EX2 R112, R112 ;  /* 0x0000007000707308 */ /* 0x000f220000000800 */
[----:B--2---:R-:W-:Y:S01]  /*4990*/  @!P5 FMUL R100, R100, R100 ;  /* 0x000000646464d220 */ /* 0x004fe20000400000 */
[----:B------:R-:W-:Y:S01]  /*49a0*/  FSETP.GEU.AND P5, PT, R120, -126, PT ;  /* 0xc2fc00007800780b */ /* 0x000fe20003fae000 */
[----:B------:R-:W-:-:S05]  /*49b0*/  @!P4 FMUL R117, R117, 0.5 ;  /* 0x3f0000007575c820 */ /* 0x000fca0000400000 */
[----:B------:R-:W2:Y:S01]  /*49c0*/  MUFU.EX2 R113, R113 ;  /* 0x0000007100717308 */ /* 0x000ea20000000800 */
[----:B-1----:R-:W-:Y:S01]  /*49d0*/  @!P6 FMUL R109, R109, R109 ;  /* 0x0000006d6d6de220 */ /* 0x002fe20000400000 */
[----:B------:R-:W-:-:S05]  /*49e0*/  FSETP.GEU.AND P6, PT, R121, -126, PT ;  /* 0xc2fc00007900780b */ /* 0x000fca0003fce000 */
[----:B------:R-:W-:Y:S01]  /*49f0*/  @!P5 FMUL R120, R120, 0.5 ;  /* 0x3f0000007878d820 */ /* 0x000fe20000400000 */
[----:B------:R-:W1:Y:S01]  /*4a00*/  MUFU.EX2 R108, R108 ;  /* 0x0000006c006c7308 */ /* 0x000e620000000800 */
[----:B----4-:R-:W-:Y:S01]  /*4a10*/  @!P1 FMUL R112, R112, R112 ;  /* 0x0000007070709220 */ /* 0x010fe20000400000 */
[----:B------:R-:W-:Y:S01]  /*4a20*/  FSETP.GEU.AND P1, PT, R116, -126, PT ;  /* 0xc2fc00007400780b */ /* 0x000fe20003f2e000 */
[----:B------:R-:W-:Y:S02]  /*4a30*/  WARPGROUP.DEPBAR.LE gsb0, 0x0 ;  /* 0x00008000000079c5 */ /* 0x000fe40000010000 */
[----:B------:R-:W-:Y:S02]  /*4a40*/  WARPGROUP.ARRIVE ;  /* 0x00000000000079c5 */ /* 0x000fe40000000000 */
[----:B------:R-:W-:Y:S01]  /*4a50*/  @!P6 FMUL R121, R121, 0.5 ;  /* 0x3f0000007979e820 */ /* 0x000fe20000400000 */
[----:B--2---:R-:W-:Y:S01]  /*4a60*/  @!P2 FMUL R113, R113, R113 ;  /* 0x000000717171a220 */ /* 0x004fe20000400000 */
[----:B------:R-:W2:Y:S01]  /*4a70*/  MUFU.EX2 R117, R117 ;  /* 0x0000007500757308 */ /* 0x000ea20000000800 */
[----:B------:R-:W-:Y:S01]  /*4a80*/  FSETP.GEU.AND P2, PT, R125, -126, PT ;  /* 0xc2fc00007d00780b */ /* 0x000fe20003f4e000 */
[----:B------:R-:W-:Y:S01]  /*4a90*/  HGMMA.64x16x16.F32 R176, R24, gdesc[UR12].tnspB, RZ, !UPT, gsb0 ;  /* 0x4020000c18b07df0 */ /* 0x000fe2000c0008ff */
[----:B------:R-:W-:-:S03]  /*4aa0*/  UMOV UR15, 0xc0000010 ;  /* 0xc0000010000f7882 */ /* 0x000fc60000000000 */
[----:B------:R-:W-:Y:S01]  /*4ab0*/  @!P1 FMUL R116, R116, 0.5 ;  /* 0x3f00000074749820 */ /* 0x000fe20000400000 */
[----:B-1----:R-:W-:Y:S01]  /*4ac0*/  @!P3 FMUL R108, R108, R108 ;  /* 0x0000006c6c6cb220 */ /* 0x002fe20000400000 */
[----:B------:R-:W1:Y:S01]  /*4ad0*/  MUFU.EX2 R120, R120 ;  /* 0x0000007800787308 */ /* 0x000e620000000800 */
[----:B------:R-:W-:-:S05]  /*4ae0*/  FSETP.GEU.AND P3, PT, R128, -126, PT ;  /* 0xc2fc00008000780b */ /* 0x000fca0003f6e000 */
[----:B------:R-:W-:Y:S02]  /*4af0*/  @!P2 FMUL R125, R125, 0.5 ;  /* 0x3f0000007d7da820 */ /* 0x000fe40000400000 */
[----:B------:R-:W4:Y:S01]  /*4b00*/  MUFU.EX2 R121, R121 ;  /* 0x0000007900797308 */ /* 0x000f220000000800 */
[----:B--2---:R-:W-:Y:S01]  /*4b10*/  @!P4 FMUL R117, R117, R117 ;  /* 0x000000757575c220 */ /* 0x004fe20000400000 */
[----:B------:R-:W-:-:S04]  /*4b20*/  FSETP.GEU.AND P4, PT, R129, -126, PT ;  /* 0xc2fc00008100780b */ /* 0x000fc80003f8e000 */
[----:B------:R-:W-:Y:S02]  /*4b30*/  @!P3 FMUL R128, R128, 0.5 ;  /* 0x3f0000008080b820 */ /* 0x000fe40000400000 */
[----:B------:R-:W2:Y:S01]  /*4b40*/  MUFU.EX2 R116, R116 ;  /* 0x0000007400747308 */ /* 0x000ea20000000800 */
[----:B-1----:R-:W-:Y:S01]  /*4b50*/  @!P5 FMUL R120, R120, R120 ;  /* 0x000000787878d220 */ /* 0x002fe20000400000 */
[----:B------:R-:W-:-:S05]  /*4b60*/  FSETP.GEU.AND P5, PT, R124, -126, PT ;  /* 0xc2fc00007c00780b */ /* 0x000fca0003fae000 */
[----:B------:R-:W-:Y:S01]  /*4b70*/  @!P4 FMUL R129, R129, 0.5 ;  /* 0x3f0000008181c820 */ /* 0x000fe20000400000 */
[----:B------:R-:W1:Y:S01]  /*4b80*/  MUFU.EX2 R125, R125 ;  /* 0x0000007d007d7308 */ /* 0x000e620000000800 */
[----:B----4-:R-:W-:Y:S01]  /*4b90*/  @!P6 FMUL R121, R121, R121 ;  /* 0x000000797979e220 */ /* 0x010fe20000400000 */
[----:B------:R-:W-:-:S05]  /*4ba0*/  FSETP.GEU.AND P6, PT, R67, -126, PT ;  /* 0xc2fc00004300780b */ /* 0x000fca0003fce000 */
[----:B------:R-:W-:Y:S01]  /*4bb0*/  @!P5 FMUL R124, R124, 0.5 ;  /* 0x3f0000007c7cd820 */ /* 0x000fe20000400000 */
[----:B------:R-:W4:Y:S01]  /*4bc0*/  MUFU.EX2 R128, R128 ;  /* 0x0000008000807308 */ /* 0x000f220000000800 */
[----:B--2---:R-:W-:Y:S01]  /*4bd0*/  @!P1 FMUL R116, R116, R116 ;  /* 0x0000007474749220 */ /* 0x004fe20000400000 */
[----:B------:R-:W-:Y:S01]  /*4be0*/  FSETP.GEU.AND P1, PT, R70, -126, PT ;  /* 0xc2fc00004600780b */ /* 0x000fe20003f2e000 */
[----:B------:R-:W-:Y:S02]  /*4bf0*/  WARPGROUP.DEPBAR.LE gsb0, 0x0 ;  /* 0x00008000000079c5 */ /* 0x000fe40000010000 */
[----:B------:R-:W-:-:S03]  /*4c00*/  WARPGROUP.ARRIVE ;  /* 0x00000000000079c5 */ /* 0x000fc60000000000 */
[----:B------:R-:W2:Y:S01]  /*4c10*/  MUFU.EX2 R129, R129 ;  /* 0x0000008100817308 */ /* 0x000ea20000000800 */
[----:B-1----:R-:W-:Y:S01]  /*4c20*/  @!P2 FMUL R125, R125, R125 ;  /* 0x0000007d7d7da220 */ /* 0x002fe20000400000 */
[----:B------:R-:W-:Y:S01]  /*4c30*/  FSETP.GEU.AND P2, PT, R71, -126, PT ;  /* 0xc2fc00004700780b */ /* 0x000fe20003f4e000 */
[----:B------:R-:W-:Y:S01]  /*4c40*/  @!P6 FMUL R67, R67, 0.5 ;  /* 0x3f0000004343e820 */ /* 0x000fe20000400000 */
[----:B------:R-:W-:Y:S01]  /*4c50*/  HGMMA.64x16x16.F32 R168, R24, gdesc[UR8].tnspB, RZ, !UPT, gsb0 ;  /* 0x4020000818a87df0 */ /* 0x000fe2000c0008ff */
[----:B------:R-:W-:Y:S02]  /*4c60*/  UIADD3 UR10, UR9, 0xe20, URZ ;  /* 0x00000e20090a7890 */ /* 0x000fe4000fffe03f */
[----:B------:R-:W-:Y:S01]  /*4c70*/  @!P1 FMUL R70, R70, 0.5 ;  /* 0x3f00000046469820 */ /* 0x000fe20000400000 */
[----:B------:R-:W-:Y:S01]  /*4c80*/  UMOV UR11, 0xc0000010 ;  /* 0xc0000010000b7882 */ /* 0x000fe20000000000 */
[----:B----4-:R-:W-:Y:S01]  /*4c90*/  @!P3 FMUL R128, R128, R128 ;  /* 0x000000808080b220 */ /* 0x010fe20000400000 */
[----:B------:R-:W1:Y:S01]  /*4ca0*/  MUFU.EX2 R124, R124 ;  /* 0x0000007c007c7308 */ /* 0x000e620000000800 */
[----:B------:R-:W-:-:S04]  /*4cb0*/  FSETP.GEU.AND P3, PT, R74, -126, PT ;  /* 0xc2fc00004a00780b */ /* 0x000fc80003f6e000 */
[----:B------:R-:W-:Y:S01]  /*4cc0*/  @!P2 FMUL R71, R71, 0.5 ;  /* 0x3f0000004747a820 */ /* 0x000fe20000400000 */
[----:B--2---:R-:W-:Y:S02]  /*4cd0*/  @!P4 FMUL R129, R129, R129 ;  /* 0x000000818181c220 */ /* 0x004fe40000400000 */
[----:B------:R-:W2:Y:S01]  /*4ce0*/  MUFU.EX2 R67, R67 ;  /* 0x0000004300437308 */ /* 0x000ea20000000800 */
[----:B------:R-:W-:-:S05]  /*4cf0*/  FSETP.GEU.AND P4, PT, R75, -126, PT ;  /* 0xc2fc00004b00780b */ /* 0x000fca0003f8e000 */
[----:B------:R-:W-:Y:S02]  /*4d00*/  @!P3 FMUL R74, R74, 0.5 ;  /* 0x3f0000004a4ab820 */ /* 0x000fe40000400000 */
[----:B------:R-:W4:Y:S01]  /*4d10*/  MUFU.EX2 R70, R70 ;  /* 0x0000004600467308 */ /* 0x000f220000000800 */
[----:B-1----:R-:W-:Y:S01]  /*4d20*/  @!P5 FMUL R124, R124, R124 ;  /* 0x0000007c7c7cd220 */ /* 0x002fe20000400000 */
[----:B------:R-:W-:-:S04]  /*4d30*/  FSETP.GEU.AND P5, PT, R78, -126, PT ;  /* 0xc2fc00004e00780b */ /* 0x000fc80003fae000 */
[----:B------:R-:W-:Y:S02]  /*4d40*/  @!P4 FMUL R75, R75, 0.5 ;  /* 0x3f0000004b4bc820 */ /* 0x000fe40000400000 */
[----:B------:R-:W1:Y:S01]  /*4d50*/  MUFU.EX2 R71, R71 ;  /* 0x0000004700477308 */ /* 0x000e620000000800 */
[----:B--2---:R-:W-:Y:S01]  /*4d60*/  @!P6 FMUL R67, R67, R67 ;  /* 0x000000434343e220 */ /* 0x004fe20000400000 */
[----:B------:R-:W-:-:S05]  /*4d70*/  FSETP.GEU.AND P6, PT, R79, -126, PT ;  /* 0xc2fc00004f00780b */ /* 0x000fca0003fce000 */
[----:B------:R-:W-:Y:S01]  /*4d80*/  @!P5 FMUL R78, R78, 0.5 ;  /* 0x3f0000004e4ed820 */ /* 0x000fe20000400000 */
[----:B------:R-:W2:Y:S01]  /*4d90*/  MUFU.EX2 R74, R74 ;  /* 0x0000004a004a7308 */ /* 0x000ea20000000800 */
[----:B----4-:R-:W-:Y:S01]  /*4da0*/  @!P1 FMUL R70, R70, R70 ;  /* 0x0000004646469220 */ /* 0x010fe20000400000 */
[----:B------:R-:W-:Y:S01]  /*4db0*/  FSETP.GEU.AND P1, PT, R82, -126, PT ;  /* 0xc2fc00005200780b */ /* 0x000fe20003f2e000 */
[----:B------:R-:W-:Y:S02]  /*4dc0*/  WARPGROUP.DEPBAR.LE gsb0, 0x0 ;  /* 0x00008000000079c5 */ /* 0x000fe40000010000 */
[----:B------:R-:W-:Y:S02]  /*4dd0*/  WARPGROUP.ARRIVE ;  /* 0x00000000000079c5 */ /* 0x000fe40000000000 */
[----:B------:R-:W-:Y:S01]  /*4de0*/  @!P6 FMUL R79, R79, 0.5 ;  /* 0x3f0000004f4fe820 */ /* 0x000fe20000400000 */
[----:B-1----:R-:W-:Y:S01]  /*4df0*/  @!P2 FMUL R71, R71, R71 ;  /* 0x000000474747a220 */ /* 0x002fe20000400000 */
[----:B------:R-:W1:Y:S01]  /*4e00*/  MUFU.EX2 R75, R75 ;  /* 0x0000004b004b7308 */ /* 0x000e620000000800 */
[----:B------:R-:W-:Y:S01]  /*4e10*/  FSETP.GEU.AND P2, PT, R83, -126, PT ;  /* 0xc2fc00005300780b */ /* 0x000fe20003f4e000 */
[----:B------:R-:W-:Y:S01]  /*4e20*/  HGMMA.64x16x16.F32 R160, R24, gdesc[UR4].tnspB, RZ, !UPT, gsb0 ;  /* 0x4020000418a07df0 */ /* 0x000fe2000c0008ff */
[----:B------:R-:W-:Y:S01]  /*4e30*/  UMOV UR6, UR8 ;  /* 0x0000000800067c82 */ /* 0x000fe20008000000 */
[----:B------:R-:W-:Y:S01]  /*4e40*/  UMOV UR7, 0xc0000010 ;  /* 0xc000001000077882 */ /* 0x000fe20000000000 */
[----:B------:R-:W-:Y:S01]  /*4e50*/  UIADD3 UR8, UR9, 0xc20, URZ ;  /* 0x00000c2009087890 */ /* 0x000fe2000fffe03f */
[----:B--2---:R-:W-:-:S02]  /*4e60*/  @!P3 FMUL R74, R74, R74 ;  /* 0x0000004a4a4ab220 */ /* 0x004fc40000400000 */
[----:B------:R-:W2:Y:S01]  /*4e70*/  MUFU.EX2 R78, R78 ;  /* 0x0000004e004e7308 */ /* 0x000ea20000000800 */
[----:B------:R-:W-:Y:S01]  /*4e80*/  FSETP.GEU.AND P3, PT, R86, -126, PT ;  /* 0xc2fc00005600780b */ /* 0x000fe20003f6e000 */
[----:B------:R-:W-:Y:S02]  /*4e90*/  @!P1 FMUL R82, R82, 0.5 ;  /* 0x3f00000052529820 */ /* 0x000fe40000400000 */
[----:B------:R-:W-:Y:S01]  /*4ea0*/  UMOV UR14, UR8 ;  /* 0x00000008000e7c82 */ /* 0x000fe20008000000 */
[----:B------:R-:W-:Y:S01]  /*4eb0*/  UIADD3 UR8, UR9, 0x1220, URZ ;  /* 0x0000122009087890 */ /* 0x000fe2000fffe03f */
        /* <DEDUP_REMOVED lines=11> */
[----:B------:R-:W-:-:S05]  /*4f70*/  ISETP.GE.AND P6, PT, R194, 0x101, PT ;  /* 0x00000101c200780c */ /* 0x000fca0003fc6270 */
[----:B------:R-:W-:Y:S01]  /*4f80*/  @!P5 FMUL R90, R90, 0.5 ;  /* 0x3f0000005a5ad820 */ /* 0x000fe20000400000 */
[----:B------:R-:W4:Y:S01]  /*4f90*/  MUFU.EX2 R86, R86 ;  /* 0x0000005600567308 */ /* 0x000f220000000800 */
[----:B-1----:R-:W-:Y:S01]  /*4fa0*/  @!P1 FMUL R82, R82, R82 ;  /* 0x0000005252529220 */ /* 0x002fe20000400000 */
[----:B------:R-:W-:Y:S01]  /*4fb0*/  FSETP.GEU.AND P1, PT, R91, -126, PT ;  /* 0xc2fc00005b00780b */ /* 0x000fe20003f2e000 */
[----:B------:R-:W-:Y:S02]  /*4fc0*/  WARPGROUP.DEPBAR.LE gsb0, 0x0 ;  /* 0x00008000000079c5 */ /* 0x000fe40000010000 */
[----:B---3--:R-:W-:-:S03]  /*4fd0*/  WARPGROUP.ARRIVE ;  /* 0x00000000000079c5 */ /* 0x008fc60000000000 */
[----:B------:R-:W1:Y:S01]  /*4fe0*/  MUFU.EX2 R87, R87 ;  /* 0x0000005700577308 */ /* 0x000e620000000800 */
[----:B--2---:R-:W-:Y:S01]  /*4ff0*/  @!P2 FMUL R83, R83, R83 ;  /* 0x000000535353a220 */ /* 0x004fe20000400000 */
[----:B------:R-:W-:Y:S01]  /*5000*/  FSETP.GEU.AND P2, PT, R94, -126, PT ;  /* 0xc2fc00005e00780b */ /* 0x000fe20003f4e000 */
[----:B------:R-:W-:Y:S01]  /*5010*/  HGMMA.64x16x16.F32 R152, R24, gdesc[UR4].tnspB, RZ, !UPT, gsb0 ;  /* 0x4020000418987df0 */ /* 0x000fe2000c0008ff */
[----:B------:R-:W-:-:S03]  /*5020*/  UIADD3 UR6, UR9, 0xa20, URZ ;  /* 0x00000a2009067890 */ /* 0x000fc6000fffe03f */
[----:B------:R-:W-:Y:S01]  /*5030*/  @!P1 FMUL R91, R91, 0.5 ;  /* 0x3f0000005b5b9820 */ /* 0x000fe20000400000 */
[----:B------:R-:W-:Y:S01]  /*5040*/  UMOV UR7, 0xc0000010 ;  /* 0xc000001000077882 */ /* 0x000fe20000000000 */
[----:B----4-:R-:W-:Y:S01]  /*5050*/  @!P3 FMUL R86, R86, R86 ;  /* 0x000000565656b220 */ /* 0x010fe20000400000 */
[----:B------:R-:W-:Y:S01]  /*5060*/  FSETP.GEU.AND P3, PT, R95, -126, PT ;  /* 0xc2fc00005f00780b */ /* 0x000fe20003f6e000 */
[----:B------:R-:W2:Y:S04]  /*5070*/  MUFU.EX2 R136, R91 ;  /* 0x0000005b00887308 */ /* 0x000ea80000000800 */
[----:B------:R-:W-:Y:S01]  /*5080*/  @!P2 FMUL R94, R94, 0.5 ;  /* 0x3f0000005e5ea820 */ /* 0x000fe20000400000 */
[----:B-1----:R-:W-:Y:S01]  /*5090*/  @!P4 FMUL R87, R87, R87 ;  /* 0x000000575757c220 */ /* 0x002fe20000400000 */
[----:B------:R-:W-:-:S06]  /*50a0*/  FSETP.GEU.AND P4, PT, R98, -126, PT ;  /* 0xc2fc00006200780b */ /* 0x000fcc0003f8e000 */
[----:B------:R-:W-:Y:S01]  /*50b0*/  @!P3 FMUL R95, R95, 0.5 ;  /* 0x3f0000005f5fb820 */ /* 0x000fe20000400000 */
[----:B--2---:R-:W-:Y:S01]  /*50c0*/  @!P1 FMUL R136, R136, R136 ;  /* 0x0000008888889220 */ /* 0x004fe20000400000 */
[----:B------:R-:W-:-:S05]  /*50d0*/  FSETP.GEU.AND P1, PT, R102, -126, PT ;  /* 0xc2fc00006600780b */ /* 0x000fca0003f2e000 */
[----:B------:R-:W-:Y:S01]  /*50e0*/  @!P4 FMUL R98, R98, 0.5 ;  /* 0x3f0000006262c820 */ /* 0x000fe20000400000 */
[----:B------:R-:W-:-:S03]  /*50f0*/  FADD R59, R59, R136 ;  /* 0x000000883b3b7221 */ /* 0x000fc60000000000 */
[----:B------:R-:W1:Y:S04]  /*5100*/  MUFU.EX2 R91, R98 ;  /* 0x00000062005b7308 */ /* 0x000e680000000800 */
[----:B------:R-:W-:Y:S01]  /*5110*/  @!P1 FMUL R102, R102, 0.5 ;  /* 0x3f00000066669820 */ /* 0x000fe20000400000 */
[----:B------:R-:W-:Y:S02]  /*5120*/  WARPGROUP.DEPBAR.LE gsb0, 0x0 ;  /* 0x00008000000079c5 */ /* 0x000fe40000010000 */
[----:B------:R-:W-:-:S03]  /*5130*/  F2FP.F16.F32.PACK_AB R24, R20, R11 ;  /* 0x0000000b1418723e */ /* 0x000fc600000000ff */
[----:B------:R-:W2:Y:S01]  /*5140*/  MUFU.EX2 R102, R102 ;  /* 0x0000006600667308 */ /* 0x000ea20000000800 */
[----:B------:R-:W-:Y:S01]  /*5150*/  F2FP.F16.F32.PACK_AB R26, R22, R19 ;  /* 0x00000013161a723e */ /* 0x000fe200000000ff */
[----:B-1----:R-:W-:Y:S01]  /*5160*/  @!P4 FMUL R91, R91, R91 ;  /* 0x0000005b5b5bc220 */ /* 0x002fe20000400000 */
[----:B------:R-:W-:Y:S01]  /*5170*/  F2FP.F16.F32.PACK_AB R25, R101, R66 ;  /* 0x000000426519723e */ /* 0x000fe200000000ff */
[----:B------:R-:W-:Y:S01]  /*5180*/  FADD R11, R11, R88 ;  /* 0x000000580b0b7221 */ /* 0x000fe20000000000 */
[----:B------:R-:W-:Y:S01]  /*5190*/  F2FP.F16.F32.PACK_AB R27, R104, R105 ;  /* 0x00000069681b723e */ /* 0x000fe200000000ff */
[----:B------:R-:W-:Y:S01]  /*51a0*/  FADD R66, R66, R91 ;  /* 0x0000005b42427221 */ /* 0x000fe20000000000 */
[----:B------:R-:W-:Y:S02]  /*51b0*/  FSETP.GEU.AND P4, PT, R106, -126, PT ;  /* 0xc2fc00006a00780b */ /* 0x000fe40003f8e000 */
[----:B------:R-:W-:-:S06]  /*51c0*/  WARPGROUP.ARRIVE ;  /* 0x00000000000079c5 */ /* 0x000fcc0000000000 */
[----:B------:R-:W-:Y:S01]  /*51d0*/  HGMMA.64x16x16.F32 R184, R24, gdesc[UR4].tnspB, R184, gsb0 ;  /* 0x4020000418b87df0 */ /* 0x000fe200080008b8 */
[----:B------:R-:W-:Y:S01]  /*51e0*/  UIADD3 UR6, UR9, 0x1020, URZ ;  /* 0x0000102009067890 */ /* 0x000fe2000fffe03f */
[----:B--2---:R-:W-:Y:S01]  /*51f0*/  @!P1 FMUL R102, R102, R102 ;  /* 0x0000006666669220 */ /* 0x004fe20000400000 */
[----:B------:R-:W-:Y:S01]  /*5200*/  UMOV UR7, 0xc0000010 ;  /* 0xc000001000077882 */ /* 0x000fe20000000000 */
[----:B------:R-:W-:Y:S01]  /*5210*/  FSETP.GEU.AND P1, PT, R110, -126, PT ;  /* 0xc2fc00006e00780b */ /* 0x000fe20003f2e000 */
[----:B------:R-:W-:Y:S01]  /*5220*/  @!P4 FMUL R106, R106, 0.5 ;  /* 0x3f0000006a6ac820 */ /* 0x000fe20000400000 */
[----:B------:R-:W-:-:S11]  /*5230*/  FADD R105, R105, R102 ;  /* 0x0000006669697221 */ /* 0x000fd60000000000 */
[----:B------:R-:W-:Y:S01]  /*5240*/  @!P1 FMUL R110, R110, 0.5 ;  /* 0x3f0000006e6e9820 */ /* 0x000fe20000400000 */
[----:B------:R-:W-:Y:S02]  /*5250*/  WARPGROUP.DEPBAR.LE gsb0, 0x0 ;  /* 0x00008000000079c5 */ /* 0x000fe40000010000 */
[----:B------:R-:W-:-:S06]  /*5260*/  WARPGROUP.ARRIVE ;  /* 0x00000000000079c5 */ /* 0x000fcc0000000000 */
[----:B------:R-:W-:Y:S01]  /*5270*/  HGMMA.64x16x16.F32 R176, R24, gdesc[UR12].tnspB, R176, gsb0 ;  /* 0x4020000c18b07df0 */ /* 0x000fe200080008b0 */
[----:B------:R-:W-:Y:S02]  /*5280*/  UMOV UR15, 0xc0000010 ;  /* 0xc0000010000f7882 */ /* 0x000fe40000000000 */
[----:B------:R-:W-:Y:S02]  /*5290*/  WARPGROUP.DEPBAR.LE gsb0, 0x0 ;  /* 0x00008000000079c5 */ /* 0x000fe40000010000 */
[----:B------:R-:W-:-:S06]  /*52a0*/  WARPGROUP.ARRIVE ;  /* 0x00000000000079c5 */ /* 0x000fcc0000000000 */
[----:B------:R-:W-:Y:S01]  /*52b0*/  HGMMA.64x16x16.F32 R168, R24, gdesc[UR8].tnspB, R168, gsb0 ;  /* 0x4020000818a87df0 */ /* 0x000fe200080008a8 */
[----:B------:R-:W-:Y:S01]  /*52c0*/  UIADD3 UR10, UR9, 0xe40, URZ ;  /* 0x00000e40090a7890 */ /* 0x000fe2000fffe03f */
[----:B------:R-:W-:Y:S01]  /*52d0*/  UMOV UR11, 0xc0000010 ;  /* 0xc0000010000b7882 */ /* 0x000fe20000000000 */
[----:B------:R-:W-:Y:S02]  /*52e0*/  WARPGROUP.DEPBAR.LE gsb0, 0x0 ;  /* 0x00008000000079c5 */ /* 0x000fe40000010000 */
[----:B------:R-:W-:-:S06]  /*52f0*/  WARPGROUP.ARRIVE ;  /* 0x00000000000079c5 */ /* 0x000fcc0000000000 */
[----:B------:R-:W-:Y:S01]  /*5300*/  HGMMA.64x16x16.F32 R160, R24, gdesc[UR4].tnspB, R160, gsb0 ;  /* 0x4020000418a07df0 */ /* 0x000fe200080008a0 */
[----:B------:R-:W-:Y:S01]  /*5310*/  UMOV UR6, UR8 ;  /* 0x0000000800067c82 */ /* 0x000fe20008000000 */
[----:B------:R-:W-:Y:S01]  /*5320*/  UMOV UR7, 0xc0000010 ;  /* 0xc000001000077882 */ /* 0x000fe20000000000 */
[----:B------:R-:W-:-:S07]  /*5330*/  UIADD3 UR8, UR9, 0xc40, URZ ;  /* 0x00000c4009087890 */ /* 0x000fce000fffe03f */
[----:B------:R-:W-:Y:S01]  /*5340*/  UMOV UR14, UR8 ;  /* 0x00000008000e7c82 */ /* 0x000fe20008000000 */
[----:B------:R-:W-:Y:S01]  /*5350*/  UIADD3 UR8, UR9, 0x1240, URZ ;  /* 0x0000124009087890 */ /* 0x000fe2000fffe03f */
[----:B------:R-:W-:Y:S02]  /*5360*/  WARPGROUP.DEPBAR.LE gsb0, 0x0 ;  /* 0x00008000000079c5 */ /* 0x000fe40000010000 */
[----:B------:R-:W-:-:S06]  /*5370*/  WARPGROUP.ARRIVE ;  /* 0x00000000000079c5 */ /* 0x000fcc0000000000 */
[----:B------:R-:W-:Y:S01]  /*5380*/  HGMMA.64x16x16.F32 R152, R24, gdesc[UR4].tnspB, R152, gsb0 ;  /* 0x4020000418987df0 */ /* 0x000fe20008000898 */
[----:B------:R-:W-:Y:S01]  /*5390*/  UIADD3 UR6, UR9, 0xa40, URZ ;  /* 0x00000a4009067890 */ /* 0x000fe2000fffe03f */
[----:B------:R-:W-:Y:S01]  /*53a0*/  UMOV UR7, 0xc0000010 ;  /* 0xc000001000077882 */ /* 0x000fe20000000000 */
[----:B------:R-:W-:Y:S02]  /*53b0*/  WARPGROUP.DEPBAR.LE gsb0, 0x0 ;  /* 0x00008000000079c5 */ /* 0x000fe40000010000 */
[----:B------:R-:W-:Y:S01]  /*53c0*/  F2FP.F16.F32.PACK_AB R24, R45, R44 ;  /* 0x0000002c2d18723e */ /* 0x000fe200000000ff */
[----:B------:R-:W-:Y:S01]  /*53d0*/  FADD R44, R44, R81 ;  /* 0x000000512c2c7221 */ /* 0x000fe20000000000 */
[----:B------:R-:W-:Y:S01]  /*53e0*/  F2FP.F16.F32.PACK_AB R26, R28, R41 ;  /* 0x000000291c1a723e */ /* 0x000fe200000000ff */
[----:B------:R-:W1:Y:S01]  /*53f0*/  MUFU.EX2 R45, R94 ;  /* 0x0000005e002d7308 */ /* 0x000e620000000800 */
[----:B------:R-:W-:Y:S02]  /*5400*/  F2FP.F16.F32.PACK_AB R25, R109, R100 ;  /* 0x000000646d19723e */ /* 0x000fe400000000ff */
[----:B------:R-:W-:-:S04]  /*5410*/  F2FP.F16.F32.PACK_AB R27, R113, R112 ;  /* 0x00000070711b723e */ /* 0x000fc800000000ff */
[----:B------:R-:W-:-:S06]  /*5420*/  WARPGROUP.ARRIVE ;  /* 0x00000000000079c5 */ /* 0x000fcc0000000000 */
[----:B------:R-:W-:Y:S01]  /*5430*/  HGMMA.64x16x16.F32 R184, R24, gdesc[UR4].tnspB, R184, gsb0 ;  /* 0x4020000418b87df0 */ /* 0x000fe200080008b8 */
[----:B------:R-:W-:Y:S01]  /*5440*/  UIADD3 UR6, UR9, 0x1040, URZ ;  /* 0x0000104009067890 */ /* 0x000fe2000fffe03f */
[----:B------:R-:W-:Y:S01]  /*5450*/  UMOV UR7, 0xc0000010 ;  /* 0xc000001000077882 */ /* 0x000fe20000000000 */
[----:B-1----:R-:W-:Y:S01]  /*5460*/  @!P2 FMUL R45, R45, R45 ;  /* 0x0000002d2d2da220 */ /* 0x002fe20000400000 */
[----:B------:R-:W-:-:S03]  /*5470*/  FSETP.GEU.AND P2, PT, R103, -126, PT ;  /* 0xc2fc00006700780b */ /* 0x000fc60003f4e000 */
[----:B------:R-:W-:-:S10]  /*5480*/  FADD R62, R62, R45 ;  /* 0x0000002d3e3e7221 */ /* 0x000fd40000000000 */
[----:B------:R-:W-:-:S06]  /*5490*/  @!P2 FMUL R103, R103, 0.5 ;  /* 0x3f0000006767a820 */ /* 0x000fcc0000400000 */
[----:B------:R-:W1:Y:S02]  /*54a0*/  MUFU.EX2 R103, R103 ;  /* 0x0000006700677308 */ /* 0x000e640000000800 */
[----:B-1----:R-:W-:Y:S01]  /*54b0*/  @!P2 FMUL R103, R103, R103 ;  /* 0x000000676767a220 */ /* 0x002fe20000400000 */
[----:B------:R-:W-:Y:S02]  /*54c0*/  WARPGROUP.DEPBAR.LE gsb0, 0x0 ;  /* 0x00008000000079c5 */ /* 0x000fe40000010000 */
[----:B------:R-:W-:Y:S01]  /*54d0*/  WARPGROUP.ARRIVE ;  /* 0x00000000000079c5 */ /* 0x000fe20000000000 */
[----:B------:R-:W-:Y:S01]  /*54e0*/  FSETP.GEU.AND P2, PT, R111, -126, PT ;  /* 0xc2fc00006f00780b */ /* 0x000fe20003f4e000 */
[----:B------:R-:W-:-:S04]  /*54f0*/  FADD R104, R104, R103 ;  /* 0x0000006768687221 */ /* 0x000fc80000000000 */
[----:B------:R-:W-:Y:S01]  /*5500*/  HGMMA.64x16x16.F32 R176, R24, gdesc[UR12].tnspB, R176, gsb0 ;  /* 0x4020000c18b07df0 */ /* 0x000fe200080008b0 */
[----:B------:R-:W-:-:S07]  /*5510*/  UMOV UR15, 0xc0000010 ;  /* 0xc0000010000f7882 */ /* 0x000fce0000000000 */
[----:B------:R-:W-:Y:S01]  /*5520*/  @!P2 FMUL R111, R111, 0.5 ;  /* 0x3f0000006f6fa820 */ /* 0x000fe20000400000 */
        /* <DEDUP_REMOVED lines=19> */
[----:B------:R-:W-:Y:S02]  /*5660*/  F2FP.F16.F32.PACK_AB R24, R18, R29 ;  /* 0x0000001d1218723e */ /* 0x000fe400000000ff */
[C---:B------:R-:W-:Y:S01]  /*5670*/  F2FP.F16.F32.PACK_AB R26, R21.reuse, R14 ;  /* 0x0000000e151a723e */ /* 0x040fe200000000ff */
[----:B------:R-:W-:Y:S01]  /*5680*/  FADD R21, R21, R34 ;  /* 0x0000002215157221 */ /* 0x000fe20000000000 */
[----:B------:R-:W-:Y:S02]  /*5690*/  F2FP.F16.F32.PACK_AB R25, R117, R108 ;  /* 0x0000006c7519723e */ /* 0x000fe400000000ff */
[----:B------:R-:W-:-:S04]  /*56a0*/  F2FP.F16.F32.PACK_AB R27, R121, R120 ;  /* 0x00000078791b723e */ /* 0x000fc800000000ff */
[----:B------:R-:W-:-:S06]  /*56b0*/  WARPGROUP.ARRIVE ;  /* 0x00000000000079c5 */ /* 0x000fcc0000000000 */
[----:B------:R-:W-:Y:S01]  /*56c0*/  HGMMA.64x16x16.F32 R184, R24, gdesc[UR4].tnspB, R184, gsb0 ;  /* 0x4020000418b87df0 */ /* 0x000fe200080008b8 */
[----:B------:R-:W-:Y:S01]  /*56d0*/  UIADD3 UR6, UR9, 0x1060, URZ ;  /* 0x0000106009067890 */ /* 0x000fe2000fffe03f */
[----:B------:R-:W-:Y:S01]  /*56e0*/  UMOV UR7, 0xc0000010 ;  /* 0xc000001000077882 */ /* 0x000fe20000000000 */
        /* <DEDUP_REMOVED lines=26> */
[----:B------:R-:W-:Y:S01]  /*5890*/  FADD R48, R48, R39 ;  /* 0x0000002730307221 */ /* 0x000fe20000000000 */
[----:B------:R-:W-:Y:S01]  /*58a0*/  F2FP.F16.F32.PACK_AB R25, R125, R116 ;  /* 0x000000747d19723e */ /* 0x000fe200000000ff */
[----:B------:R-:W-:Y:S01]  /*58b0*/  FADD R132, R132, R53 ;  /* 0x0000003584847221 */ /* 0x000fe20000000000 */
[----:B------:R-:W-:Y:S01]  /*58c0*/  F2FP.F16.F32.PACK_AB R27, R129, R128 ;  /* 0x00000080811b723e */ /* 0x000fe200000000ff */
[----:B------:R-:W1:Y:S01]  /*58d0*/  MUFU.EX2 R53, R90 ;  /* 0x0000005a00357308 */ /* 0x000e620000000800 */
[----:B------:R-:W-:-:S02]  /*58e0*/  FADD R23, R23, R48 ;  /* 0x0000003017177221 */ /* 0x000fc40000000000 */
[----:B------:R-:W-:-:S06]  /*58f0*/  WARPGROUP.ARRIVE ;  /* 0x00000000000079c5 */ /* 0x000fcc0000000000 */
[----:B------:R-:W-:Y:S01]  /*5900*/  HGMMA.64x16x16.F32 R184, R24, gdesc[UR4].tnspB, R184, gsb0 ;  /* 0x4020000418b87df0 */ /* 0x000fe200080008b8 */
[----:B------:R-:W-:Y:S01]  /*5910*/  UIADD3 UR6, UR9, 0x1080, URZ ;  /* 0x0000108009067890 */ /* 0x000fe2000fffe03f */
[----:B------:R-:W-:Y:S01]  /*5920*/  UMOV UR7, 0xc0000010 ;  /* 0xc000001000077882 */ /* 0x000fe20000000000 */
[----:B-1----:R-:W-:Y:S01]  /*5930*/  @!P5 FMUL R53, R53, R53 ;  /* 0x000000353535d220 */ /* 0x002fe20000400000 */
[----:B------:R-:W-:-:S03]  /*5940*/  FSETP.GEU.AND P5, PT, R99, -126, PT ;  /* 0xc2fc00006300780b */ /* 0x000fc60003fae000 */
[----:B------:R-:W-:-:S10]  /*5950*/  FADD R58, R58, R53 ;  /* 0x000000353a3a7221 */ /* 0x000fd40000000000 */
[----:B------:R-:W-:-:S04]  /*5960*/  @!P5 FMUL R99, R99, 0.5 ;  /* 0x3f0000006363d820 */ /* 0x000fc80000400000 */
[----:B------:R-:W1:Y:S01]  /*5970*/  MUFU.EX2 R48, R99 ;  /* 0x0000006300307308 */ /* 0x000e620000000800 */
[----:B------:R-:W-:Y:S02]  /*5980*/  WARPGROUP.DEPBAR.LE gsb0, 0x0 ;  /* 0x00008000000079c5 */ /* 0x000fe40000010000 */
[----:B------:R-:W-:Y:S01]  /*5990*/  WARPGROUP.ARRIVE ;  /* 0x00000000000079c5 */ /* 0x000fe20000000000 */
[----:B-1----:R-:W-:Y:S01]  /*59a0*/  @!P5 FMUL R48, R48, R48 ;  /* 0x000000303030d220 */ /* 0x002fe20000400000 */
[----:B------:R-:W-:-:S03]  /*59b0*/  FSETP.GEU.AND P5, PT, R107, -126, PT ;  /* 0xc2fc00006b00780b */ /* 0x000fc60003fae000 */
[----:B------:R-:W-:Y:S01]  /*59c0*/  FADD R101, R101, R48 ;  /* 0x0000003065657221 */ /* 0x000fe20000000000 */
[----:B------:R-:W-:Y:S01]  /*59d0*/  HGMMA.64x16x16.F32 R176, R24, gdesc[UR12].tnspB, R176, gsb0 ;  /* 0x4020000c18b07df0 */ /* 0x000fe200080008b0 */
[----:B------:R-:W-:-:S08]  /*59e0*/  UMOV UR15, 0xc0000010 ;  /* 0xc0000010000f7882 */ /* 0x000fd00000000000 */
        /* <DEDUP_REMOVED lines=22> */
[C---:B------:R-:W-:Y:S01]  /*5b50*/  F2FP.F16.F32.PACK_AB R26, R37.reuse, R36 ;  /* 0x00000024251a723e */ /* 0x040fe200000000ff */
[----:B------:R-:W-:Y:S01]  /*5b60*/  FADD R37, R37, R46 ;  /* 0x0000002e25257221 */ /* 0x000fe20000000000 */
[----:B------:R-:W-:Y:S01]  /*5b70*/  F2FP.F16.F32.PACK_AB R25, R67, R124 ;  /* 0x0000007c4319723e */ /* 0x000fe200000000ff */
[----:B------:R-:W-:Y:S01]  /*5b80*/  FADD R11, R11, R40 ;  /* 0x000000280b0b7221 */ /* 0x000fe20000000000 */
[----:B------:R-:W-:Y:S01]  /*5b90*/  F2FP.F16.F32.PACK_AB R27, R71, R70 ;  /* 0x00000046471b723e */ /* 0x000fe200000000ff */
[----:B------:R-:W-:Y:S01]  /*5ba0*/  FADD R36, R36, R47 ;  /* 0x0000002f24247221 */ /* 0x000fe20000000000 */
[----:B------:R-:W-:Y:S01]  /*5bb0*/  F2FP.F16.F32.PACK_AB R46, R46, R47 ;  /* 0x0000002f2e2e723e */ /* 0x000fe200000000ff */
[----:B------:R-:W-:Y:S01]  /*5bc0*/  FADD R33, R33, R42 ;  /* 0x0000002a21217221 */ /* 0x000fe20000000000 */
        /* <DEDUP_REMOVED lines=35> */
[----:B------:R-:W-:Y:S01]  /*5e00*/  F2FP.F16.F32.PACK_AB R54, R55, R54 ;  /* 0x000000363736723e */ /* 0x000fe200000000ff */
[----:B------:R-:W-:Y:S01]  /*5e10*/  FADD R61, R132, R61 ;  /* 0x0000003d843d7221 */ /* 0x000fe20000000000 */
        /* <DEDUP_REMOVED lines=8> */
[----:B------:R-:W1:Y:S01]  /*5ea0*/  MUFU.EX2 R144, R144 ;  /* 0x0000009000907308 */ /* 0x000e620000000800 */
[----:B------:R-:W-:Y:S02]  /*5eb0*/  WARPGROUP.DEPBAR.LE gsb0, 0x0 ;  /* 0x00008000000079c5 */ /* 0x000fe40000010000 */
[----:B------:R-:W-:Y:S01]  /*5ec0*/  WARPGROUP.ARRIVE ;  /* 0x00000000000079c5 */ /* 0x000fe20000000000 */
[----:B-1----:R-:W-:Y:S01]  /*5ed0*/  @!P3 FMUL R144, R144, R144 ;  /* 0x000000909090b220 */ /* 0x002fe20000400000 */
[----:B------:R-:W-:-:S04]  /*5ee0*/  FSETP.GEU.AND P3, PT, R114, -126, PT ;  /* 0xc2fc00007200780b */ /* 0x000fc80003f6e000 */
[----:B------:R-:W-:Y:S01]  /*5ef0*/  HGMMA.64x16x16.F32 R176, R24, gdesc[UR12].tnspB, R176, gsb0 ;  /* 0x4020000c18b07df0 */ /* 0x000fe200080008b0 */
[----:B------:R-:W-:Y:S01]  /*5f00*/  UIADD3 UR14, UR9, 0x12e0, URZ ;  /* 0x000012e0090e7890 */ /* 0x000fe2000fffe03f */
        /* <DEDUP_REMOVED lines=12> */
[----:B------:R-:W-:Y:S01]  /*5fd0*/  UIADD3 UR8, UR9, 0xce0, URZ ;  /* 0x00000ce009087890 */ /* 0x000fe2000fffe03f */
[----:B------:R-:W-:Y:S02]  /*5fe0*/  WARPGROUP.DEPBAR.LE gsb0, 0x0 ;  /* 0x00008000000079c5 */ /* 0x000fe40000010000 */
[----:B------:R-:W-:-:S06]  /*5ff0*/  WARPGROUP.ARRIVE ;  /* 0x00000000000079c5 */ /* 0x000fcc0000000000 */
[----:B------:R-:W-:Y:S01]  /*6000*/  HGMMA.64x16x16.F32 R152, R24, gdesc[UR4].tnspB, R152, gsb0 ;  /* 0x4020000418987df0 */ /* 0x000fe20008000898 */
[----:B------:R-:W-:Y:S01]  /*6010*/  UIADD3 UR6, UR9, 0xae0, URZ ;  /* 0x00000ae009067890 */ /* 0x000fe2000fffe03f */
[----:B------:R-:W-:Y:S01]  /*6020*/  UMOV UR7, 0xc0000010 ;  /* 0xc000001000077882 */ /* 0x000fe20000000000 */
[----:B------:R-:W-:Y:S02]  /*6030*/  WARPGROUP.DEPBAR.LE gsb0, 0x0 ;  /* 0x00008000000079c5 */ /* 0x000fe40000010000 */
[----:B------:R-:W-:Y:S01]  /*6040*/  FADD R25, R52, R35 ;  /* 0x0000002334197221 */ /* 0x000fe20000000000 */
[----:B------:R-:W-:Y:S01]  /*6050*/  FADD R24, R68, R51 ;  /* 0x0000003344187221 */ /* 0x000fe20000000000 */
[----:B------:R-:W-:Y:S01]  /*6060*/  F2FP.F16.F32.PACK_AB R26, R64, R57 ;  /* 0x00000039401a723e */ /* 0x000fe200000000ff */
[----:B------:R-:W-:Y:S01]  /*6070*/  FADD R52, R20, R89 ;  /* 0x0000005914347221 */ /* 0x000fe20000000000 */
[----:B------:R-:W-:Y:S01]  /*6080*/  FADD R68, R192, R25 ;  /* 0x00000019c0447221 */ /* 0x000fe20000000000 */
[----:B------:R-:W-:Y:S01]  /*6090*/  FADD R133, R133, R24 ;  /* 0x0000001885857221 */ /* 0x000fe20000000000 */
[----:B------:R-:W-:Y:S01]  /*60a0*/  F2FP.F16.F32.PACK_AB R24, R56, R65 ;  /* 0x000000413818723e */ /* 0x000fe200000000ff */
        /* <DEDUP_REMOVED lines=46> */
[----:B------:R-:W-:Y:S01]  /*6390*/  FADD R49, R60, R55 ;  /* 0x000000373c317221 */ /* 0x000fe20000000000 */
[----:B------:R-:W-:Y:S01]  /*63a0*/  FADD R36, R69, R36 ;  /* 0x0000002445247221 */ /* 0x000fe20000000000 */
[----:B------:R-:W-:Y:S01]  /*63b0*/  WARPGROUP.ARRIVE ;  /* 0x00000000000079c5 */ /* 0x000fe20000000000 */
[----:B------:R-:W-:Y:S01]  /*63c0*/  FADD R23, R23, R32 ;  /* 0x0000002017177221 */ /* 0x000fe20000000000 */
[----:B------:R-:W-:-:S03]  /*63d0*/  FADD R20, R20, R49 ;  /* 0x0000003114147221 */ /* 0x000fc60000000000 */
[----:B------:R-:W2:Y:S01]  /*63e0*/  MUFU.EX2 R45, R106 ;  /* 0x0000006a002d7308 */ /* 0x000ea20000000800 */
[----:B------:R-:W-:Y:S01]  /*63f0*/  HGMMA.64x16x16.F32 R184, R24, gdesc[UR4].tnspB, R184, gsb0 ;  /* 0x4020000418b87df0 */ /* 0x000fe200080008b8 */
[----:B------:R-:W-:Y:S01]  /*6400*/  UIADD3 UR6, UR9, 0x1100, URZ ;  /* 0x0000110009067890 */ /* 0x000fe2000fffe03f */
[----:B------:R-:W-:Y:S01]  /*6410*/  FADD R20, R41, R20 ;  /* 0x0000001429147221 */ /* 0x000fe20000000000 */
[----:B------:R-:W-:-:S04]  /*6420*/  UMOV UR7, 0xc0000010 ;  /* 0xc000001000077882 */ /* 0x000fc80000000000 */
[----:B------:R-:W3:Y:S01]  /*6430*/  MUFU.EX2 R44, R107 ;  /* 0x0000006b002c7308 */ /* 0x000ee20000000800 */
[----:B-1----:R-:W-:Y:S01]  /*6440*/  @!P1 FMUL R19, R19, R19 ;  /* 0x0000001313139220 */ /* 0x002fe20000400000 */
[----:B------:R-:W-:-:S03]  /*6450*/  FSETP.GEU.AND P1, PT, R119, -126, PT ;  /* 0xc2fc00007700780b */ /* 0x000fc60003f2e000 */
[----:B------:R-:W-:-:S03]  /*6460*/  FADD R112, R112, R19 ;  /* 0x0000001370707221 */ /* 0x000fc60000000000 */
[----:B------:R-:W1:Y:S01]  /*6470*/  MUFU.EX2 R49, R114 ;  /* 0x0000007200317308 */ /* 0x000e620000000800 */
[----:B--2---:R-:W-:Y:S01]  /*6480*/  @!P4 FMUL R45, R45, R45 ;  /* 0x0000002d2d2dc220 */ /* 0x004fe20000400000 */
[----:B------:R-:W-:-:S03]  /*6490*/  FSETP.GEU.AND P4, PT, R115, -126, PT ;  /* 0xc2fc00007300780b */ /* 0x000fc60003f8e000 */
[----:B------:R-:W-:Y:S02]  /*64a0*/  FADD R100, R100, R45 ;  /* 0x0000002d64647221 */ /* 0x000fe40000000000 */
[----:B------:R-:W-:Y:S01]  /*64b0*/  @!P1 FMUL R119, R119, 0.5 ;  /* 0x3f00000077779820 */ /* 0x000fe20000400000 */
[----:B---3--:R-:W-:Y:S01]  /*64c0*/  @!P5 FMUL R44, R44, R44 ;  /* 0x0000002c2c2cd220 */ /* 0x008fe20000400000 */
[----:B------:R-:W-:Y:S02]  /*64d0*/  FSETP.GEU.AND P5, PT, R118, -126, PT ;  /* 0xc2fc00007600780b */ /* 0x000fe40003fae000 */
[----:B------:R-:W2:Y:S01]  /*64e0*/  MUFU.EX2 R40, R119 ;  /* 0x0000007700287308 */ /* 0x000ea20000000800 */
[----:B------:R-:W-:-:S03]  /*64f0*/  FADD R109, R109, R44 ;  /* 0x0000002c6d6d7221 */ /* 0x000fc60000000000 */
[----:B------:R-:W-:Y:S01]  /*6500*/  @!P4 FMUL R115, R115, 0.5 ;  /* 0x3f0000007373c820 */ /* 0x000fe20000400000 */
[----:B-1----:R-:W-:Y:S01]  /*6510*/  @!P3 FMUL R49, R49, R49 ;  /* 0x000000313131b220 */ /* 0x002fe20000400000 */
[----:B------:R-:W-:Y:S02]  /*6520*/  FSETP.GEU.AND P3, PT, R122, -126, PT ;  /* 0xc2fc00007a00780b */ /* 0x000fe40003f6e000 */
[----:B------:R-:W1:Y:S01]  /*6530*/  MUFU.EX2 R28, R115 ;  /* 0x00000073001c7308 */ /* 0x000e620000000800 */
[----:B------:R-:W-:Y:S02]  /*6540*/  FADD R108, R108, R49 ;  /* 0x000000316c6c7221 */ /* 0x000fe40000000000 */
[----:B------:R-:W-:Y:S01]  /*6550*/  @!P5 FMUL R118, R118, 0.5 ;  /* 0x3f0000007676d820 */ /* 0x000fe20000400000 */
[----:B------:R-:W-:Y:S02]  /*6560*/  WARPGROUP.DEPBAR.LE gsb0, 0x0 ;  /* 0x00008000000079c5 */ /* 0x000fe40000010000 */
[----:B------:R-:W-:Y:S01]  /*6570*/  WARPGROUP.ARRIVE ;  /* 0x00000000000079c5 */ /* 0x000fe20000000000 */
[----:B--2---:R-:W-:Y:S01]  /*6580*/  @!P1 FMUL R40, R40, R40 ;  /* 0x0000002828289220 */ /* 0x004fe20000400000 */
[----:B------:R-:W-:-:S03]  /*6590*/  FSETP.GEU.AND P1, PT, R127, -126, PT ;  /* 0xc2fc00007f00780b */ /* 0x000fc60003f2e000 */
[----:B------:R-:W-:Y:S01]  /*65a0*/  @!P3 FMUL R122, R122, 0.5 ;  /* 0x3f0000007a7ab820 */ /* 0x000fe20000400000 */
[----:B------:R-:W-:Y:S01]  /*65b0*/  FADD R121, R121, R40 ;  /* 0x0000002879797221 */ /* 0x000fe20000000000 */
[----:B------:R-:W-:Y:S01]  /*65c0*/  HGMMA.64x16x16.F32 R176, R24, gdesc[UR12].tnspB, R176, gsb0 ;  /* 0x4020000c18b07df0 */ /* 0x000fe200080008b0 */
[----:B------:R-:W-:Y:S01]  /*65d0*/  UIADD3 UR14, UR9, 0x1320, URZ ;  /* 0x00001320090e7890 */ /* 0x000fe2000fffe03f */
[----:B-1----:R-:W-:Y:S01]  /*65e0*/  @!P4 FMUL R28, R28, R28 ;  /* 0x0000001c1c1cc220 */ /* 0x002fe20000400000 */
[----:B------:R-:W-:Y:S01]  /*65f0*/  UMOV UR15, 0xc0000010 ;  /* 0xc0000010000f7882 */ /* 0x000fe20000000000 */
[----:B------:R-:W-:Y:S02]  /*6600*/  FSETP.GEU.AND P4, PT, R123, -126, PT ;  /* 0xc2fc00007b00780b */ /* 0x000fe40003f8e000 */
[----:B------:R-:W-:Y:S02]  /*6610*/  FADD R117, R117, R28 ;  /* 0x0000001c75757221 */ /* 0x000fe40000000000 */
[----:B------:R-:W-:-:S09]  /*6620*/  @!P1 FMUL R127, R127, 0.5 ;  /* 0x3f0000007f7f9820 */ /* 0x000fd20000400000 */
        /* <DEDUP_REMOVED lines=26> */
[----:B------:R-:W-:-:S02]  /*67d0*/  FADD R37, R88, R37 ;  /* 0x0000002558257221 */ /* 0x000fc40000000000 */
[----:B------:R-:W-:Y:S01]  /*67e0*/  WARPGROUP.ARRIVE ;  /* 0x00000000000079c5 */ /* 0x000fe20000000000 */
[----:B------:R-:W-:Y:S02]  /*67f0*/  FADD R22, R11, R22 ;  /* 0x000000160b167221 */ /* 0x000fe40000000000 */
[----:B------:R-:W2:Y:S02]  /*6800*/  MUFU.EX2 R48, R111 ;  /* 0x0000006f00307308 */ /* 0x000ea40000000800 */
[----:B------:R-:W-:Y:S01]  /*6810*/  FADD R22, R61, R22 ;  /* 0x000000163d167221 */ /* 0x000fe20000000000 */
[----:B------:R-:W-:Y:S01]  /*6820*/  HGMMA.64x16x16.F32 R184, R24, gdesc[UR4].tnspB, R184, gsb0 ;  /* 0x4020000418b87df0 */ /* 0x000fe200080008b8 */
[----:B------:R-:W-:Y:S01]  /*6830*/  UMOV UR6, UR8 ;  /* 0x0000000800067c82 */ /* 0x000fe20008000000 */
[----:B------:R-:W-:Y:S01]  /*6840*/  UMOV UR7, 0xc0000010 ;  /* 0xc000001000077882 */ /* 0x000fe20000000000 */
[----:B------:R-:W-:Y:S01]  /*6850*/  UIADD3 UR8, UR9, 0xd40, URZ ;  /* 0x00000d4009087890 */ /* 0x000fe2000fffe03f */
[----:B-1----:R-:W-:Y:S01]  /*6860*/  @!P3 FMUL R29, R29, R29 ;  /* 0x0000001d1d1db220 */ /* 0x002fe20000400000 */
[----:B------:R-:W-:Y:S01]  /*6870*/  FSETP.GEU.AND P3, PT, R131, -126, PT ;  /* 0xc2fc00008300780b */ /* 0x000fe20003f6e000 */
[----:B--2---:R-:W-:Y:S01]  /*6880*/  @!P2 FMUL R48, R48, R48 ;  /* 0x000000303030a220 */ /* 0x004fe20000400000 */
[----:B------:R-:W-:-:S03]  /*6890*/  FSETP.GEU.AND P2, PT, R145, -126, PT ;  /* 0xc2fc00009100780b */ /* 0x000fc60003f4e000 */
[----:B------:R-:W-:-:S08]  /*68a0*/  FADD R113, R113, R48 ;  /* 0x0000003071717221 */ /* 0x000fd00000000000 */
[----:B------:R-:W-:Y:S02]  /*68b0*/  @!P3 FMUL R131, R131, 0.5 ;  /* 0x3f0000008383b820 */ /* 0x000fe40000400000 */
[----:B------:R-:W-:-:S06]  /*68c0*/  @!P2 FMUL R145, R145, 0.5 ;  /* 0x3f0000009191a820 */ /* 0x000fcc0000400000 */
[----:B------:R-:W1:Y:S01]  /*68d0*/  MUFU.EX2 R145, R145 ;  /* 0x0000009100917308 */ /* 0x000e620000000800 */
[----:B------:R-:W-:Y:S02]  /*68e0*/  WARPGROUP.DEPBAR.LE gsb0, 0x0 ;  /* 0x00008000000079c5 */ /* 0x000fe40000010000 */
[----:B------:R-:W-:-:S06]  /*68f0*/  WARPGROUP.ARRIVE ;  /* 0x00000000000079c5 */ /* 0x000fcc0000000000 */
[----:B------:R-:W-:Y:S01]  /*6900*/  HGMMA.64x16x16.F32 R176, R24, gdesc[UR4].tnspB, R176, gsb0 ;  /* 0x4020000418b07df0 */ /* 0x000fe200080008b0 */
[----:B------:R-:W-:Y:S01]  /*6910*/  UMOV UR6, UR12 ;  /* 0x0000000c00067c82 */ /* 0x000fe20008000000 */
[----:B------:R-:W-:Y:S01]  /*6920*/  UMOV UR7, 0xc0000010 ;  /* 0xc000001000077882 */ /* 0x000fe20000000000 */
[----:B------:R-:W-:Y:S01]  /*6930*/  UIADD3 UR12, UR9, 0x1160, URZ ;  /* 0x00001160090c7890 */ /* 0x000fe2000fffe03f */
[----:B-1----:R-:W-:Y:S01]  /*6940*/  @!P2 FMUL R145, R145, R145 ;  /* 0x000000919191a220 */ /* 0x002fe20000400000 */
[----:B------:R-:W-:-:S04]  /*6950*/  FSETP.GEU.AND P2, PT, R130, -126, PT ;  /* 0xc2fc00008200780b */ /* 0x000fc80003f4e000 */
[----:B------:R-:W-:-:S09]  /*6960*/  F2FP.F16.F32.PACK_AB R144, R145, R144 ;  /* 0x000000909190723e */ /* 0x000fd200000000ff */
        /* <DEDUP_REMOVED lines=18> */
[----:B------:R-:W-:Y:S02]  /*6a90*/  F2FP.F16.F32.PACK_AB R24, R80, R81 ;  /* 0x000000515018723e */ /* 0x000fe400000000ff */
[----:B------:R-:W-:Y:S02]  /*6aa0*/  F2FP.F16.F32.PACK_AB R26, R77, R76 ;  /* 0x0000004c4d1a723e */ /* 0x000fe400000000ff */
[----:B------:R-:W-:Y:S01]  /*6ab0*/  F2FP.F16.F32.PACK_AB R25, R44, R45 ;  /* 0x0000002d2c19723e */ /* 0x000fe200000000ff */
[----:B------:R-:W-:Y:S01]  /*6ac0*/  FADD R44, R18, R73 ;  /* 0x00000049122c7221 */ /* 0x000fe20000000000 */
[----:B------:R-:W-:Y:S01]  /*6ad0*/  F2FP.F16.F32.PACK_AB R27, R48, R19 ;  /* 0x00000013301b723e */ /* 0x000fe200000000ff */
[----:B------:R-:W-:Y:S01]  /*6ae0*/  FADD R48, R14, R31 ;  /* 0x0000001f0e307221 */ /* 0x000fe20000000000 */
[----:B------:R-:W1:Y:S02]  /*6af0*/  MUFU.EX2 R19, R118 ;  /* 0x0000007600137308 */ /* 0x000e640000000800 */
[----:B------:R-:W-:-:S06]  /*6b00*/  WARPGROUP.ARRIVE ;  /* 0x00000000000079c5 */ /* 0x000fcc0000000000 */
[----:B------:R-:W-:Y:S01]  /*6b10*/  HGMMA.64x16x16.F32 R184, R24, gdesc[UR4].tnspB, R184, gsb0 ;  /* 0x4020000418b87df0 */ /* 0x000fe200080008b8 */
[----:B------:R-:W-:Y:S01]  /*6b20*/  UIADD3 UR6, UR9, 0x1140, URZ ;  /* 0x0000114009067890 */ /* 0x000fe2000fffe03f */
[----:B------:R-:W2:Y:S01]  /*6b30*/  MUFU.EX2 R14, R123 ;  /* 0x0000007b000e7308 */ /* 0x000ea20000000800 */
[----:B------:R-:W-:Y:S01]  /*6b40*/  UMOV UR7, 0xc0000010 ;  /* 0xc000001000077882 */ /* 0x000fe20000000000 */
[----:B-1----:R-:W-:Y:S01]  /*6b50*/  @!P5 FMUL R19, R19, R19 ;  /* 0x000000131313d220 */ /* 0x002fe20000400000 */
[----:B------:R-:W-:-:S05]  /*6b60*/  FSETP.GEU.AND P5, PT, R126, -126, PT ;  /* 0xc2fc00007e00780b */ /* 0x000fca0003fae000 */
[----:B------:R-:W1:Y:S01]  /*6b70*/  MUFU.EX2 R18, R127 ;  /* 0x0000007f00127308 */ /* 0x000e620000000800 */
[----:B------:R-:W-:Y:S01]  /*6b80*/  FADD R120, R120, R19 ;  /* 0x0000001378787221 */ /* 0x000fe20000000000 */
[----:B--2---:R-:W-:Y:S01]  /*6b90*/  @!P4 FMUL R14, R14, R14 ;  /* 0x0000000e0e0ec220 */ /* 0x004fe20000400000 */
[----:B------:R-:W-:-:S05]  /*6ba0*/  FSETP.GEU.AND P4, PT, R134, -126, PT ;  /* 0xc2fc00008600780b */ /* 0x000fca0003f8e000 */
[----:B------:R-:W2:Y:S01]  /*6bb0*/  MUFU.EX2 R45, R130 ;  /* 0x00000082002d7308 */ /* 0x000ea20000000800 */
[----:B------:R-:W-:Y:S01]  /*6bc0*/  @!P5 FMUL R126, R126, 0.5 ;  /* 0x3f0000007e7ed820 */ /* 0x000fe20000400000 */
[----:B-1----:R-:W-:Y:S01]  /*6bd0*/  @!P1 FMUL R18, R18, R18 ;  /* 0x0000001212129220 */ /* 0x002fe20000400000 */
[----:B------:R-:W-:-:S05]  /*6be0*/  FSETP.GEU.AND P1, PT, R135, -126, PT ;  /* 0xc2fc00008700780b */ /* 0x000fca0003f2e000 */
[----:B------:R-:W-:Y:S01]  /*6bf0*/  @!P4 FMUL R134, R134, 0.5 ;  /* 0x3f0000008686c820 */ /* 0x000fe20000400000 */
[----:B--2---:R-:W-:Y:S01]  /*6c00*/  @!P2 FMUL R45, R45, R45 ;  /* 0x0000002d2d2da220 */ /* 0x004fe20000400000 */
[----:B------:R-:W-:Y:S01]  /*6c10*/  FSETP.GEU.AND P2, PT, R149, -126, PT ;  /* 0xc2fc00009500780b */ /* 0x000fe20003f4e000 */
[----:B------:R-:W-:Y:S02]  /*6c20*/  WARPGROUP.DEPBAR.LE gsb0, 0x0 ;  /* 0x00008000000079c5 */ /* 0x000fe40000010000 */
[----:B------:R-:W-:-:S03]  /*6c30*/  WARPGROUP.ARRIVE ;  /* 0x00000000000079c5 */ /* 0x000fc60000000000 */
[----:B------:R-:W-:-:S03]  /*6c40*/  @!P1 FMUL R135, R135, 0.5 ;  /* 0x3f00000087879820 */ /* 0x000fc60000400000 */
[----:B------:R-:W-:Y:S01]  /*6c50*/  HGMMA.64x16x16.F32 R176, R24, gdesc[UR12].tnspB, R176, gsb0 ;  /* 0x4020000c18b07df0 */ /* 0x000fe200080008b0 */
[----:B------:R-:W-:-:S03]  /*6c60*/  UMOV UR15, 0xc0000010 ;  /* 0xc0000010000f7882 */ /* 0x000fc60000000000 */
[----:B------:R-:W-:-:S06]  /*6c70*/  @!P2 FMUL R149, R149, 0.5 ;  /* 0x3f0000009595a820 */ /* 0x000fcc0000400000 */
[----:B------:R-:W1:Y:S02]  /*6c80*/  MUFU.EX2 R149, R149 ;  /* 0x0000009500957308 */ /* 0x000e640000000800 */
[----:B-1----:R-:W-:Y:S01]  /*6c90*/  @!P2 FMUL R149, R149, R149 ;  /* 0x000000959595a220 */ /* 0x002fe20000400000 */
[----:B------:R-:W-:-:S03]  /*6ca0*/  FSETP.GEU.AND P2, PT, R146, -126, PT ;  /* 0xc2fc00009200780b */ /* 0x000fc60003f4e000 */
[----:B------:R-:W-:-:S04]  /*6cb0*/  FADD R64, R64, R149 ;  /* 0x0000009540407221 */ /* 0x000fc80000000000 */
[----:B------:R-:W-:-:S04]  /*6cc0*/  FADD R64, R21, R64 ;  /* 0x0000004015407221 */ /* 0x000fc80000000000 */
[----:B------:R-:W-:Y:S02]  /*6cd0*/  FADD R37, R37, R64 ;  /* 0x0000004025257221 */ /* 0x000fe40000000000 */
[----:B------:R-:W-:Y:S02]  /*6ce0*/  @!P2 FMUL R146, R146, 0.5 ;  /* 0x3f0000009292a820 */ /* 0x000fe40000400000 */
[----:B------:R-:W-:Y:S01]  /*6cf0*/  FADD R20, R20, R37 ;  /* 0x0000002514147221 */ /* 0x000fe20000000000 */
[----:B------:R-:W-:Y:S02]  /*6d00*/  WARPGROUP.DEPBAR.LE gsb0, 0x0 ;  /* 0x00008000000079c5 */ /* 0x000fe40000010000 */
[----:B------:R-:W-:Y:S01]  /*6d10*/  WARPGROUP.ARRIVE ;  /* 0x00000000000079c5 */ /* 0x000fe20000000000 */
[----:B------:R-:W1:Y:S05]  /*6d20*/  MUFU.EX2 R21, R146 ;  /* 0x0000009200157308 */ /* 0x000e6a0000000800 */
[----:B------:R-:W-:Y:S01]  /*6d30*/  HGMMA.64x16x16.F32 R168, R24, gdesc[UR8].tnspB, R168, gsb0 ;  /* 0x4020000818a87df0 */ /* 0x000fe200080008a8 */
[----:B------:R-:W-:Y:S01]  /*6d40*/  UIADD3 UR10, UR9, 0xf60, URZ ;  /* 0x00000f60090a7890 */ /* 0x000fe2000fffe03f */
[----:B------:R-:W-:Y:S01]  /*6d50*/  UMOV UR11, 0xc0000010 ;  /* 0xc0000010000b7882 */ /* 0x000fe20000000000 */
[----:B-1----:R-:W-:Y:S01]  /*6d60*/  @!P2 FMUL R21, R21, R21 ;  /* 0x000000151515a220 */ /* 0x002fe20000400000 */
[----:B------:R-:W-:-:S02]  /*6d70*/  WARPGROUP.DEPBAR.LE gsb0, 0x0 ;  /* 0x00008000000079c5 */ /* 0x000fc40000010000 */
        /* <DEDUP_REMOVED lines=20> */
[----:B------:R-:W-:-:S05]  /*6ec0*/  WARPGROUP.ARRIVE ;  /* 0x00000000000079c5 */ /* 0x000fca0000000000 */
[----:B------:R-:W2:Y:S01]  /*6ed0*/  MUFU.EX2 R19, R126 ;  /* 0x0000007e00137308 */ /* 0x000ea20000000800 */
[----:B------:R-:W-:Y:S01]  /*6ee0*/  HGMMA.64x16x16.F32 R184, R24, gdesc[UR4].tnspB, R184, gsb0 ;  /* 0x4020000418b87df0 */ /* 0x000fe200080008b8 */
[----:B------:R-:W-:Y:S01]  /*6ef0*/  UMOV UR6, UR8 ;  /* 0x0000000800067c82 */ /* 0x000fe20008000000 */
[----:B------:R-:W-:Y:S01]  /*6f00*/  UMOV UR7, 0xc0000010 ;  /* 0xc000001000077882 */ /* 0x000fe20000000000 */
[----:B------:R-:W-:Y:S01]  /*6f10*/  UIADD3 UR8, UR9, 0xd80, URZ ;  /* 0x00000d8009087890 */ /* 0x000fe2000fffe03f */
[----:B-1----:R-:W-:Y:S01]  /*6f20*/  @!P3 FMUL R28, R28, R28 ;  /* 0x0000001c1c1cb220 */ /* 0x002fe20000400000 */
[----:B------:R-:W-:-:S05]  /*6f30*/  FSETP.GEU.AND P3, PT, R138, -126, PT ;  /* 0xc2fc00008a00780b */ /* 0x000fca0003f6e000 */
[----:B------:R-:W-:Y:S01]  /*6f40*/  UMOV UR14, UR8 ;  /* 0x00000008000e7c82 */ /* 0x000fe20008000000 */
[----:B------:R-:W-:Y:S01]  /*6f50*/  UIADD3 UR8, UR9, 0xda0, URZ ;  /* 0x00000da009087890 */ /* 0x000fe2000fffe03f */
[----:B--2---:R-:W-:Y:S01]  /*6f60*/  @!P5 FMUL R19, R19, R19 ;  /* 0x000000131313d220 */ /* 0x004fe20000400000 */
[----:B------:R-:W-:-:S05]  /*6f70*/  FSETP.GEU.AND P5, PT, R148, -126, PT ;  /* 0xc2fc00009400780b */ /* 0x000fca0003fae000 */
[----:B------:R-:W-:-:S04]  /*6f80*/  @!P3 FMUL R138, R138, 0.5 ;  /* 0x3f0000008a8ab820 */ /* 0x000fc80000400000 */
[----:B------:R-:W1:Y:S04]  /*6f90*/  MUFU.EX2 R53, R138 ;  /* 0x0000008a00357308 */ /* 0x000e680000000800 */
[----:B------:R-:W-:-:S06]  /*6fa0*/  @!P5 FMUL R148, R148, 0.5 ;  /* 0x3f0000009494d820 */ /* 0x000fcc0000400000 */
[----:B------:R-:W2:Y:S01]  /*6fb0*/  MUFU.EX2 R148, R148 ;  /* 0x0000009400947308 */ /* 0x000ea20000000800 */
[----:B------:R-:W-:Y:S02]  /*6fc0*/  WARPGROUP.DEPBAR.LE gsb0, 0x0 ;  /* 0x00008000000079c5 */ /* 0x000fe40000010000 */
[----:B------:R-:W-:Y:S01]  /*6fd0*/  WARPGROUP.ARRIVE ;  /* 0x00000000000079c5 */ /* 0x000fe20000000000 */
[----:B-1----:R-:W-:Y:S01]  /*6fe0*/  @!P3 FMUL R53, R53, R53 ;  /* 0x000000353535b220 */ /* 0x002fe20000400000 */
[----:B------:R-:W-:-:S04]  /*6ff0*/  FSETP.GEU.AND P3, PT, R147, -126, PT ;  /* 0xc2fc00009300780b */ /* 0x000fc80003f6e000 */
[----:B------:R-:W-:Y:S01]  /*7000*/  HGMMA.64x16x16.F32 R176, R24, gdesc[UR4].tnspB, R176, gsb0 ;  /* 0x4020000418b07df0 */ /* 0x000fe200080008b0 */
[----:B------:R-:W-:Y:S01]  /*7010*/  UIADD3 UR6, UR9, 0x1360, URZ ;  /* 0x0000136009067890 */ /* 0x000fe2000fffe03f */
[----:B------:R-:W-:Y:S01]  /*7020*/  UMOV UR7, 0xc0000010 ;  /* 0xc000001000077882 */ /* 0x000fe20000000000 */
[----:B--2---:R-:W-:Y:S01]  /*7030*/  @!P5 FMUL R148, R148, R148 ;  /* 0x000000949494d220 */ /* 0x004fe20000400000 */
[----:B------:R-:W-:-:S03]  /*7040*/  FSETP.GEU.AND P5, PT, R143, -126, PT ;  /* 0xc2fc00008f00780b */ /* 0x000fc60003fae000 */
[----:B------:R-:W-:Y:S02]  /*7050*/  FADD R57, R57, R148 ;  /* 0x0000009439397221 */ /* 0x000fe40000000000 */
[----:B------:R-:W-:Y:S01]  /*7060*/  @!P3 FMUL R147, R147, 0.5 ;  /* 0x3f0000009393b820 */ /* 0x000fe20000400000 */
[----:B------:R-:W-:Y:S01]  /*7070*/  F2FP.F16.F32.PACK_AB R146, R149, R148 ;  /* 0x000000949592723e */ /* 0x000fe200000000ff */
[----:B------:R-:W-:-:S04]  /*7080*/  FADD R57, R48, R57 ;  /* 0x0000003930397221 */ /* 0x000fc80000000000 */
[----:B------:R-:W-:Y:S02]  /*7090*/  FADD R36, R36, R57 ;  /* 0x0000003924247221 */ /* 0x000fe40000000000 */
[----:B------:R-:W-:Y:S02]  /*70a0*/  @!P5 FMUL R143, R143, 0.5 ;  /* 0x3f0000008f8fd820 */ /* 0x000fe40000400000 */
[----:B------:R-:W-:-:S04]  /*70b0*/  FADD R23, R23, R36 ;  /* 0x0000002417177221 */ /* 0x000fc80000000000 */
[----:B------:R-:W-:Y:S01]  /*70c0*/  FADD R22, R22, R23 ;  /* 0x0000001716167221 */ /* 0x000fe20000000000 */
        /* <DEDUP_REMOVED lines=28> */
[----:B------:R-:W-:Y:S01]  /*7290*/  F2FP.F16.F32.PACK_AB R44, R42, R43 ;  /* 0x0000002b2a2c723e */ /* 0x000fe200000000ff */
[----:B------:R-:W-:Y:S01]  /*72a0*/  FADD R38, R63, R38 ;  /* 0x000000263f267221 */ /* 0x000fe20000000000 */
[----:B------:R-:W-:-:S02]  /*72b0*/  FADD R33, R33, R30 ;  /* 0x0000001e21217221 */ /* 0x000fc40000000000 */
[----:B------:R-:W2:Y:S01]  /*72c0*/  MUFU.EX2 R19, R134 ;  /* 0x0000008600137308 */ /* 0x000ea20000000800 */
[----:B------:R-:W-:Y:S01]  /*72d0*/  HGMMA.64x16x16.F32 R184, R24, gdesc[UR4].tnspB, R184, gsb0 ;  /* 0x4020000418b87df0 */ /* 0x000fe200080008b8 */
[----:B------:R-:W-:Y:S01]  /*72e0*/  UIADD3 UR6, UR9, 0x1380, URZ ;  /* 0x0000138009067890 */ /* 0x000fe2000fffe03f */
[----:B------:R-:W-:Y:S01]  /*72f0*/  FADD R33, R68, R33 ;  /* 0x0000002144217221 */ /* 0x000fe20000000000 */
[----:B------:R-:W-:-:S03]  /*7300*/  UMOV UR7, 0xc0000010 ;  /* 0xc000001000077882 */ /* 0x000fc60000000000 */
[----:B------:R-:W-:Y:S01]  /*7310*/  FADD R33, R33, R20 ;  /* 0x0000001421217221 */ /* 0x000fe20000000000 */
[----:B------:R-:W3:Y:S01]  /*7320*/  MUFU.EX2 R18, R143 ;  /* 0x0000008f00127308 */ /* 0x000ee20000000800 */
[----:B-1----:R-:W-:Y:S01]  /*7330*/  @!P1 FMUL R14, R14, R14 ;  /* 0x0000000e0e0e9220 */ /* 0x002fe20000400000 */
[----:B------:R-:W-:-:S03]  /*7340*/  FSETP.GEU.AND P1, PT, R142, -126, PT ;  /* 0xc2fc00008e00780b */ /* 0x000fc60003f2e000 */
[----:B------:R-:W-:Y:S01]  /*7350*/  FADD R71, R71, R14 ;  /* 0x0000000e47477221 */ /* 0x000fe20000000000 */
[----:B--2---:R-:W-:Y:S01]  /*7360*/  @!P4 FMUL R19, R19, R19 ;  /* 0x000000131313c220 */ /* 0x004fe20000400000 */
[----:B------:R-:W-:Y:S02]  /*7370*/  FSETP.GEU.AND P4, PT, R139, -126, PT ;  /* 0xc2fc00008b00780b */ /* 0x000fe40003f8e000 */
[----:B------:R-:W-:Y:S01]  /*7380*/  FADD R71, R104, R71 ;  /* 0x0000004768477221 */ /* 0x000fe20000000000 */
[----:B------:R-:W-:Y:S01]  /*7390*/  FADD R70, R70, R19 ;  /* 0x0000001346467221 */ /* 0x000fe20000000000 */
[----:B------:R-:W-:-:S04]  /*73a0*/  F2FP.F16.F32.PACK_AB R47, R14, R19 ;  /* 0x000000130e2f723e */ /* 0x000fc800000000ff */
[----:B------:R-:W-:Y:S01]  /*73b0*/  @!P1 FMUL R142, R142, 0.5 ;  /* 0x3f0000008e8e9820 */ /* 0x000fe20000400000 */
[----:B---3--:R-:W-:Y:S01]  /*73c0*/  @!P5 FMUL R18, R18, R18 ;  /* 0x000000121212d220 */ /* 0x008fe20000400000 */
[----:B------:R-:W-:Y:S02]  /*73d0*/  FADD R70, R105, R70 ;  /* 0x0000004669467221 */ /* 0x000fe40000000000 */
[----:B------:R-:W1:Y:S01]  /*73e0*/  MUFU.EX2 R19, R142 ;  /* 0x0000008e00137308 */ /* 0x000e620000000800 */
[----:B------:R-:W-:-:S07]  /*73f0*/  @!P4 FMUL R139, R139, 0.5 ;  /* 0x3f0000008b8bc820 */ /* 0x000fce0000400000 */
[----:B------:R-:W2:Y:S01]  /*7400*/  MUFU.EX2 R14, R139 ;  /* 0x0000008b000e7308 */ /* 0x000ea20000000800 */
[----:B------:R-:W-:Y:S02]  /*7410*/  WARPGROUP.DEPBAR.LE gsb0, 0x0 ;  /* 0x00008000000079c5 */ /* 0x000fe40000010000 */
[----:B------:R-:W-:Y:S01]  /*7420*/  WARPGROUP.ARRIVE ;  /* 0x00000000000079c5 */ /* 0x000fe20000000000 */
[----:B-1----:R-:W-:Y:S01]  /*7430*/  @!P1 FMUL R19, R19, R19 ;  /* 0x0000001313139220 */ /* 0x002fe20000400000 */
[----:B------:R-:W-:-:S03]  /*7440*/  FSETP.GEU.AND P1, PT, R151, -126, PT ;  /* 0xc2fc00009700780b */ /* 0x000fc60003f2e000 */
[----:B------:R-:W-:Y:S01]  /*7450*/  FADD R29, R78, R19 ;  /* 0x000000134e1d7221 */ /* 0x000fe20000000000 */
[----:B------:R-:W-:Y:S01]  /*7460*/  HGMMA.64x16x16.F32 R176, R24, gdesc[UR12].tnspB, R176, gsb0 ;  /* 0x4020000c18b07df0 */ /* 0x000fe200080008b0 */
[----:B------:R-:W-:Y:S01]  /*7470*/  UMOV UR14, UR8 ;  /* 0x00000008000e7c82 */ /* 0x000fe20008000000 */
[----:B------:R-:W-:Y:S01]  /*7480*/  UMOV UR15, 0xc0000010 ;  /* 0xc0000010000f7882 */ /* 0x000fe20000000000 */
[----:B------:R-:W-:Y:S01]  /*7490*/  UIADD3 UR8, UR9, 0x13a0, URZ ;  /* 0x000013a009087890 */ /* 0x000fe2000fffe03f */
[----:B--2---:R-:W-:Y:S01]  /*74a0*/  @!P4 FMUL R14, R14, R14 ;  /* 0x0000000e0e0ec220 */ /* 0x004fe20000400000 */
[----:B------:R-:W-:Y:S01]  /*74b0*/  F2FP.F16.F32.PACK_AB R55, R18, R19 ;  /* 0x000000131237723e */ /* 0x000fe200000000ff */
[----:B------:R-:W-:Y:S01]  /*74c0*/  FADD R112, R112, R29 ;  /* 0x0000001d70707221 */ /* 0x000fe20000000000 */
[----:B------:R-:W-:Y:S02]  /*74d0*/  FSETP.GEU.AND P4, PT, R150, -126, PT ;  /* 0xc2fc00009600780b */ /* 0x000fe40003f8e000 */
[----:B------:R-:W-:Y:S01]  /*74e0*/  @!P1 FMUL R151, R151, 0.5 ;  /* 0x3f00000097979820 */ /* 0x000fe20000400000 */
[----:B------:R-:W-:-:S10]  /*74f0*/  FADD R35, R35, R112 ;  /* 0x0000007023237221 */ /* 0x000fd40000000000 */
[----:B------:R-:W-:-:S04]  /*7500*/  @!P4 FMUL R150, R150, 0.5 ;  /* 0x3f0000009696c820 */ /* 0x000fc80000400000 */
[----:B------:R-:W1:Y:S02]  /*7510*/  MUFU.EX2 R19, R150 ;  /* 0x0000009600137308 */ /* 0x000e640000000800 */
[----:B-1----:R-:W-:Y:S01]  /*7520*/  @!P4 FMUL R19, R19, R19 ;  /* 0x000000131313c220 */ /* 0x002fe20000400000 */
[----:B------:R-:W-:Y:S02]  /*7530*/  WARPGROUP.DEPBAR.LE gsb0, 0x0 ;  /* 0x00008000000079c5 */ /* 0x000fe40000010000 */
[----:B------:R-:W-:-:S06]  /*7540*/  WARPGROUP.ARRIVE ;  /* 0x00000000000079c5 */ /* 0x000fcc0000000000 */
[----:B------:R-:W-:Y:S01]  /*7550*/  HGMMA.64x16x16.F32 R168, R24, gdesc[UR8].tnspB, R168, gsb0 ;  /* 0x4020000818a87df0 */ /* 0x000fe200080008a8 */
[----:B------:R-:W-:Y:S01]  /*7560*/  UMOV UR10, UR12 ;  /* 0x0000000c000a7c82 */ /* 0x000fe20008000000 */
        /* <DEDUP_REMOVED lines=12> */
[----:B------:R-:W-:Y:S01]  /*7630*/  FADD R25, R124, R45 ;  /* 0x0000002d7c197221 */ /* 0x000fe20000000000 */
[----:B------:R-:W-:Y:S01]  /*7640*/  F2FP.F16.F32.PACK_AB R45, R28, R45 ;  /* 0x0000002d1c2d723e */ /* 0x000fe200000000ff */
[----:B------:R-:W-:Y:S01]  /*7650*/  FADD R27, R74, R53 ;  /* 0x000000354a1b7221 */ /* 0x000fe20000000000 */
[----:B------:R-:W-:Y:S01]  /*7660*/  F2FP.F16.F32.PACK_AB R53, R14, R53 ;  /* 0x000000350e35723e */ /* 0x000fe200000000ff */
[----:B------:R-:W-:Y:S01]  /*7670*/  FADD R24, R67, R28 ;  /* 0x0000001c43187221 */ /* 0x000fe20000000000 */
[----:B------:R-:W-:Y:S01]  /*7680*/  WARPGROUP.ARRIVE ;  /* 0x00000000000079c5 */ /* 0x000fe20000000000 */
[----:B------:R-:W-:Y:S01]  /*7690*/  FADD R26, R75, R14 ;  /* 0x0000000e4b1a7221 */ /* 0x000fe20000000000 */
[----:B------:R-:W-:Y:S01]  /*76a0*/  FADD R28, R79, R18 ;  /* 0x000000124f1c7221 */ /* 0x000fe20000000000 */
[----:B------:R-:W1:Y:S01]  /*76b0*/  MUFU.EX2 R14, R147 ;  /* 0x00000093000e7308 */ /* 0x000e620000000800 */
[----:B------:R-:W-:Y:S01]  /*76c0*/  FADD R100, R100, R27 ;  /* 0x0000001b64647221 */ /* 0x000fe20000000000 */
[----:B------:R-:W-:Y:S01]  /*76d0*/  FADD R109, R109, R26 ;  /* 0x0000001a6d6d7221 */ /* 0x000fe20000000000 */
[----:B------:R-:W-:Y:S01]  /*76e0*/  HGMMA.64x16x16.F32 R184, R44, gdesc[UR4].tnspB, R184, gsb0 ;  /* 0x402000042cb87df0 */ /* 0x000fe200080008b8 */
[----:B------:R-:W-:Y:S01]  /*76f0*/  UIADD3 UR6, UR9, 0x11a0, URZ ;  /* 0x000011a009067890 */ /* 0x000fe2000fffe03f */
[----:B------:R-:W-:Y:S01]  /*7700*/  FADD R66, R66, R25 ;  /* 0x0000001942427221 */ /* 0x000fe20000000000 */
[----:B------:R-:W-:Y:S01]  /*7710*/  UMOV UR7, 0xc0000010 ;  /* 0xc000001000077882 */ /* 0x000fe20000000000 */
[----:B------:R-:W-:Y:S01]  /*7720*/  FADD R27, R82, R21 ;  /* 0x00000015521b7221 */ /* 0x000fe20000000000 */
[----:B------:R-:W2:Y:S01]  /*7730*/  MUFU.EX2 R18, R151 ;  /* 0x0000009700127308 */ /* 0x000ea20000000800 */
[----:B------:R-:W-:Y:S01]  /*7740*/  FADD R25, R86, R19 ;  /* 0x0000001356197221 */ /* 0x000fe20000000000 */
[----:B------:R-:W-:Y:S01]  /*7750*/  FADD R113, R113, R28 ;  /* 0x0000001c71717221 */ /* 0x000fe20000000000 */
[----:B------:R-:W-:Y:S01]  /*7760*/  FADD R27, R108, R27 ;  /* 0x0000001b6c1b7221 */ /* 0x000fe20000000000 */
[----:B------:R-:W-:Y:S01]  /*7770*/  FADD R24, R101, R24 ;  /* 0x0000001865187221 */ /* 0x000fe20000000000 */
[----:B------:R-:W-:Y:S01]  /*7780*/  FADD R25, R120, R25 ;  /* 0x0000001978197221 */ /* 0x000fe20000000000 */
[----:B------:R-:W-:Y:S01]  /*7790*/  FADD R31, R31, R100 ;  /* 0x000000641f1f7221 */ /* 0x000fe20000000000 */
[----:B------:R-:W-:Y:S01]  /*77a0*/  FADD R34, R34, R109 ;  /* 0x0000006d22227221 */ /* 0x000fe20000000000 */
[----:B------:R-:W-:Y:S01]  /*77b0*/  FADD R38, R38, R113 ;  /* 0x0000007126267221 */ /* 0x000fe20000000000 */
[----:B-1----:R-:W-:Y:S01]  /*77c0*/  @!P3 FMUL R14, R14, R14 ;  /* 0x0000000e0e0eb220 */ /* 0x002fe20000400000 */
[----:B------:R-:W-:Y:S01]  /*77d0*/  FADD R66, R66, R27 ;  /* 0x0000001b42427221 */ /* 0x000fe20000000000 */
[----:B------:R-:W-:-:S02]  /*77e0*/  FADD R70, R70, R25 ;  /* 0x0000001946467221 */ /* 0x000fc40000000000 */
[----:B------:R-:W-:Y:S01]  /*77f0*/  FADD R26, R83, R14 ;  /* 0x0000000e531a7221 */ /* 0x000fe20000000000 */
[----:B------:R-:W-:Y:S01]  /*7800*/  F2FP.F16.F32.PACK_AB R145, R14, R21 ;  /* 0x000000150e91723e */ /* 0x000fe200000000ff */
[----:B------:R-:W-:Y:S01]  /*7810*/  FADD R31, R31, R66 ;  /* 0x000000421f1f7221 */ /* 0x000fe20000000000 */
[----:B------:R-:W-:Y:S01]  /*7820*/  FADD R70, R35, R70 ;  /* 0x0000004623467221 */ /* 0x000fe20000000000 */
[----:B--2---:R-:W-:Y:S01]  /*7830*/  @!P1 FMUL R18, R18, R18 ;  /* 0x0000001212129220 */ /* 0x004fe20000400000 */
[----:B------:R-:W-:Y:S02]  /*7840*/  FADD R117, R117, R26 ;  /* 0x0000001a75757221 */ /* 0x000fe40000000000 */
[----:B------:R-:W-:Y:S01]  /*7850*/  FADD R31, R31, R70 ;  /* 0x000000461f1f7221 */ /* 0x000fe20000000000 */
[----:B------:R-:W-:Y:S01]  /*7860*/  FADD R14, R87, R18 ;  /* 0x00000012570e7221 */ /* 0x000fe20000000000 */
[----:B------:R-:W-:Y:S01]  /*7870*/  F2FP.F16.F32.PACK_AB R147, R18, R19 ;  /* 0x000000131293723e */ /* 0x000fe200000000ff */
[----:B------:R-:W-:-:S02]  /*7880*/  FADD R117, R24, R117 ;  /* 0x0000007518757221 */ /* 0x000fc40000000000 */
[----:B------:R-:W-:Y:S01]  /*7890*/  FADD R18, R121, R14 ;  /* 0x0000000e79127221 */ /* 0x000fe20000000000 */
[----:B------:R-:W-:Y:S01]  /*78a0*/  IADD3 R14, R2, 0x2a820, RZ ;  /* 0x0002a820020e7810 */ /* 0x000fe20007ffe0ff */
[----:B------:R-:W-:Y:S02]  /*78b0*/  FADD R34, R34, R117 ;  /* 0x0000007522227221 */ /* 0x000fe40000000000 */
[----:B------:R-:W-:Y:S01]  /*78c0*/  FADD R71, R71, R18 ;  /* 0x0000001247477221 */ /* 0x000fe20000000000 */
[----:B------:R-:W-:Y:S01]  /*78d0*/  PRMT R11, RZ, 0x654, R14 ;  /* 0x00000654ff0b7816 */ /* 0x000fe2000000000e */
[----:B------:R-:W-:Y:S02]  /*78e0*/  FADD R18, R22, R33 ;  /* 0x0000002116127221 */ /* 0x000fe40000000000 */
[----:B------:R-:W-:Y:S01]  /*78f0*/  FADD R71, R38, R71 ;  /* 0x0000004726477221 */ /* 0x000fe20000000000 */
[----:B------:R-:W-:Y:S02]  /*7900*/  WARPGROUP.DEPBAR.LE gsb0, 0x0 ;  /* 0x00008000000079c5 */ /* 0x000fe40000010000 */
[----:B------:R-:W-:Y:S01]  /*7910*/  WARPGROUP.ARRIVE ;  /* 0x00000000000079c5 */ /* 0x000fe20000000000 */
[----:B------:R-:W-:-:S04]  /*7920*/  FADD R34, R34, R71 ;  /* 0x0000004722227221 */ /* 0x000fc80000000000 */
[----:B------:R-:W-:Y:S01]  /*7930*/  FADD R20, R31, R34 ;  /* 0x000000221f147221 */ /* 0x000fe20000000000 */
        /* <DEDUP_REMOVED lines=54> */
[----:B------:R-:W-:Y:S03]  /*7ca0*/  HGMMA.64x16x16.F32 R176, R144, gdesc[UR12].tnspB, R176, gsb0 ;  /* 0x4020000c90b07df0 */ /* 0x000fe600080008b0 */
[----:B------:R-:W-:Y:S02]  /*7cb0*/  WARPGROUP.DEPBAR.LE gsb0, 0x0 ;  /* 0x00008000000079c5 */ /* 0x000fe40000010000 */
[----:B------:R-:W-:-:S06]  /*7cc0*/  WARPGROUP.ARRIVE ;  /* 0x00000000000079c5 */ /* 0x000fcc0000000000 */
[----:B------:R-:W-:Y:S03]  /*7cd0*/  HGMMA.64x16x16.F32 R168, R144, gdesc[UR8].tnspB, R168, gsb0 ;  /* 0x4020000890a87df0 */ /* 0x000fe600080008a8 */
[----:B------:R-:W-:Y:S02]  /*7ce0*/  WARPGROUP.DEPBAR.LE gsb0, 0x0 ;  /* 0x00008000000079c5 */ /* 0x000fe40000010000 */
[----:B------:R-:W-:-:S06]  /*7cf0*/  WARPGROUP.ARRIVE ;  /* 0x00000000000079c5 */ /* 0x000fcc0000000000 */
[----:B------:R-:W-:Y:S01]  /*7d00*/  HGMMA.64x16x16.F32 R160, R144, gdesc[UR4].tnspB, R160, gsb0 ;  /* 0x4020000490a07df0 */ /* 0x000fe200080008a0 */
[----:B------:R-:W-:Y:S01]  /*7d10*/  UMOV UR6, UR8 ;  /* 0x0000000800067c82 */ /* 0x000fe20008000000 */
[----:B------:R-:W-:Y:S01]  /*7d20*/  UMOV UR7, 0xc0000010 ;  /* 0xc000001000077882 */ /* 0x000fe20000000000 */
[----:B------:R-:W-:Y:S02]  /*7d30*/  WARPGROUP.DEPBAR.LE gsb0, 0x0 ;  /* 0x00008000000079c5 */ /* 0x000fe40000010000 */
[----:B------:R-:W-:-:S06]  /*7d40*/  WARPGROUP.ARRIVE ;  /* 0x00000000000079c5 */ /* 0x000fcc0000000000 */
[----:B------:R-:W-:Y:S03]  /*7d50*/  HGMMA.64x16x16.F32 R152, R144, gdesc[UR4].tnspB, R152, gsb0 ;  /* 0x4020000490987df0 */ /* 0x000fe60008000898 */
[----:B------:R-:W-:Y:S02]  /*7d60*/  WARPGROUP.DEPBAR.LE gsb0, 0x0 ;  /* 0x00008000000079c5 */ /* 0x000fe40000010000 */
[----:B------:R1:W-:Y:S01]  /*7d70*/  SYNCS.ARRIVE.TRANS64.RED.A1T0 RZ, [R11+URZ], RZ ;  /* 0x000000ff0bff79a7 */ /* 0x0003e2000810043f */
[----:B------:R-:W-:Y:S05]  /*7d80*/  @!P6 BRA `(.L_x_24) ;  /* 0x000000740024e947 */ /* 0x000fea0003800000 */
[----:B------:R-:W-:Y:S01]  /*7d90*/  IMAD.MOV.U32 R23, RZ, RZ, R0 ;  /* 0x000000ffff177224 */ /* 0x000fe200078e0000 */
[----:B------:R-:W-:Y:S01]  /*7da0*/  MOV R21, R10 ;  /* 0x0000000a00157202 */ /* 0x000fe20000000f00 */
[----:B------:R-:W-:Y:S01]  /*7db0*/  IMAD.MOV.U32 R19, RZ, RZ, 0x2 ;  /* 0x00000002ff137424 */ /* 0x000fe200078e00ff */
[----:B-1----:R-:W-:Y:S01]  /*7dc0*/  MOV R11, 0x1 ;  /* 0x00000001000b7802 */ /* 0x002fe20000000f00 */
[----:B------:R-:W-:-:S06]  /*7dd0*/  ULDC UR60, c[0x0][0x604] ;  /* 0x00018100003c7ab9 */ /* 0x000fcc0000000800 */
.L_x_37:
[----:B------:R-:W-:Y:S01]  /*7de0*/  LEA R25, R19, R2, 0x3 ;  /* 0x0000000213197211 */ /* 0x000fe200078e18ff */
[----:B------:R-:W-:Y:S05]  /*7df0*/  YIELD ;  /* 0x0000000000007946 */ /* 0x000fea0003800000 */
[----:B------:R-:W-:-:S04]  /*7e00*/  SHF.L.U32 R0, R3, 0x1f, RZ ;  /* 0x0000001f03007819 */ /* 0x000fc800000006ff */
[----:B------:R-:W1:Y:S02]  /*7e10*/  SYNCS.PHASECHK.TRANS64.TRYWAIT P1, [R25+URZ+0x2a800], R0 ;  /* 0x02a80000190075a7 */ /* 0x000e64000802017f */
[----:B-1----:R-:W-:Y:S05]  /*7e20*/  @!P1 BRA `(.L_x_25) ;  /* 0x0000008c00b49947 */ /* 0x002fea0003800000 */
.L_x_73:
[----:B------:R-:W-:Y:S05]  /*7e30*/  WARPSYNC.ALL ;  /* 0x0000000000007948 */ /* 0x000fea0003800000 */
[----:B------:R-:W-:Y:S01]  /*7e40*/  MOV R192, UR61 ;  /* 0x0000003d00c07c02 */ /* 0x000fe20008000f00 */
[----:B------:R-:W-:Y:S01]  /*7e50*/  IMAD.MOV.U32 R193, RZ, RZ, -0x3ffffff0 ;  /* 0xc0000010ffc17424 */ /* 0x000fe200078e00ff */
[----:B------:R-:W-:Y:S01]  /*7e60*/  R2UR UR8, R12 ;  /* 0x000000000c0872ca */ /* 0x000fe200000e0000 */
[----:B-1----:R-:W-:Y:S01]  /*7e70*/  WARPGROUP.ARRIVE ;  /* 0x00000000000079c5 */ /* 0x002fe20000000000 */
[----:B------:R-:W-:Y:S01]  /*7e80*/  R2UR UR9, R13 ;  /* 0x000000000d0972ca */ /* 0x000fe200000e0000 */
[----:B------:R-:W-:Y:S01]  /*7e90*/  IMAD R192, R19, 0xa00, R192 ;  /* 0x00000a0013c07824 */ /* 0x000fe200078e02c0 */
[----:B------:R-:W-:-:S02]  /*7ea0*/  R2UR UR11, R193 ;  /* 0x00000000c10b72ca */ /* 0x000fc400000e0000 */
[----:B------:R-:W-:Y:S02]  /*7eb0*/  MOV R195, 0xc0000010 ;  /* 0xc000001000c37802 */ /* 0x000fe40000000f00 */
[C---:B------:R-:W-:Y:S02]  /*7ec0*/  R2UR UR10, R192.reuse ;  /* 0x00000000c00a72ca */ /* 0x040fe400000e0000 */
[----:B------:R-:W-:Y:S02]  /*7ed0*/  IADD3 R194, R192, 0x200, RZ ;  /* 0x00000200c0c27810 */ /* 0x000fe40007ffe0ff */
[----:B------:R-:W-:Y:S02]  /*7ee0*/  R2UR UR59, R195 ;  /* 0x00000000c33b72ca */ /* 0x000fe400000e0000 */
[----:B------:R-:W-:Y:S01]  /*7ef0*/  R2UR UR58, R194 ;  /* 0x00000000c23a72ca */ /* 0x000fe200000e0000 */
[----:B------:R-:W-:Y:S01]  /*7f00*/  VIADD R194, R192, 0x400 ;  /* 0x00000400c0c27836 */ /* 0x000fe20000000000 */
[----:B------:R-:W-:-:S02]  /*7f10*/  MOV R195, 0xc0000010 ;  /* 0xc000001000c37802 */ /* 0x000fc40000000f00 */
[----:B------:R-:W-:Y:S02]  /*7f20*/  MOV R193, 0xc0000010 ;  /* 0xc000001000c17802 */ /* 0x000fe40000000f00 */
[----:B------:R-:W-:Y:S01]  /*7f30*/  R2UR UR54, R194 ;  /* 0x00000000c23672ca */ /* 0x000fe200000e0000 */
[----:B------:R-:W-:Y:S01]  /*7f40*/  HGMMA.64x256x16.F32 R24, gdesc[UR8], RZ, !UPT, gsb0 ;  /* 0x03e00000081879f0 */ /* 0x000fe2000c0008ff */
[----:B------:R-:W-:Y:S01]  /*7f50*/  R2UR UR55, R195 ;  /* 0x00000000c33772ca */ /* 0x000fe200000e0000 */
[----:B------:R-:W-:Y:S01]  /*7f60*/  IMAD.MOV.U32 R195, RZ, RZ, -0x3ffffff0 ;  /* 0xc0000010ffc37424 */ /* 0x000fe200078e00ff */
[C---:B------:R-:W-:Y:S02]  /*7f70*/  IADD3 R194, R192.reuse, 0x600, RZ ;  /* 0x00000600c0c27810 */ /* 0x040fe40007ffe0ff */
[----:B------:R-:W-:Y:S02]  /*7f80*/  IADD3 R192, R192, 0x800, RZ ;  /* 0x00000800c0c07810 */ /* 0x000fe40007ffe0ff */
[----:B------:R-:W-:-:S02]  /*7f90*/  R2UR UR50, R194 ;  /* 0x00000000c23272ca */ /* 0x000fc400000e0000 */
[----:B------:R-:W-:Y:S02]  /*7fa0*/  R2UR UR51, R195 ;  /* 0x00000000c33372ca */ /* 0x000fe400000e0000 */
[----:B------:R-:W-:Y:S02]  /*7fb0*/  R2UR UR6, R192 ;  /* 0x00000000c00672ca */ /* 0x000fe400000e0000 */
[----:B------:R-:W-:Y:S02]  /*7fc0*/  R2UR UR7, R193 ;  /* 0x00000000c10772ca */ /* 0x000fe400000e0000 */
[----:B------:R-:W-:Y:S01]  /*7fd0*/  ISETP.NE.AND P1, PT, R8, RZ, PT ;  /* 0x000000ff0800720c */ /* 0x000fe20003f25270 */
[----:B------:R-:W-:Y:S02]  /*7fe0*/  WARPGROUP.DEPBAR.LE gsb0, 0x0 ;  /* 0x00008000000079c5 */ /* 0x000fe40000010000 */
[----:B------:R-:W-:-:S10]  /*7ff0*/  WARPGROUP.ARRIVE ;  /* 0x00000000000079c5 */ /* 0x000fd40000000000 */
[----:B------:R-:W-:Y:S03]  /*8000*/  HGMMA.64x256x16.F32 R24, gdesc[UR56], R24, gsb0 ;  /* 0x03e00000381879f0 */ /* 0x000fe60008000818 */
[----:B------:R-:W-:Y:S02]  /*8010*/  WARPGROUP.DEPBAR.LE gsb0, 0x0 ;  /* 0x00008000000079c5 */ /* 0x000fe40000010000 */
[----:B------:R-:W-:-:S15]  /*8020*/  WARPGROUP.ARRIVE ;  /* 0x00000000000079c5 */ /* 0x000fde0000000000 */
[----:B------:R-:W-:-:S08]  /*8030*/  NOP ;  /* 0x0000000000007918 */ /* 0x000fd00000000000 */
        /* <DEDUP_REMOVED lines=10> */
[----:B------:R-:W-:Y:S05]  /*80e0*/  @P1 BRA `(.L_x_26) ;  /* 0x0000000000f81947 */ /* 0x000fea0003800000 */
[----:B------:R-:W-:-:S13]  /*80f0*/  ISETP.LT.OR P2, PT, R6, 0x1, !P0 ;  /* 0x000000010600780c */ /* 0x000fda0004741670 */
[----:B------:R-:W-:Y:S05]  /*8100*/  @P2 BRA `(.L_x_27) ;  /* 0x0000000000ec2947 */ /* 0x000fea0003800000 */
[----:B------:R-:W-:Y:S01]  /*8110*/  IMAD R0, R5, 0x8, R2 ;  /* 0x0000000805007824 */ /* 0x000fe200078e0202 */
[----:B------:R-:W-:Y:S02]  /*8120*/  SHF.L.U32 R193, R4, 0x1f, RZ ;  /* 0x0000001f04c17819 */ /* 0x000fe400000006ff */
[----:B------:R-:W-:Y:S02]  /*8130*/  ISETP.NE.AND P3, PT, R16, RZ, PT ;  /* 0x000000ff1000720c */ /* 0x000fe40003f65270 */
[----:B------:R-:W1:Y:S02]  /*8140*/  SYNCS.PHASECHK.TRANS64.TRYWAIT P2, [R0+URZ+0x2a820], R193 ;  /* 0x02a820c1000075a7 */ /* 0x000e64000804017f */
[----:B-1----:R-:W-:Y:S09]  /*8150*/  @!P2 BRA `(.L_x_28) ;  /* 0x0000008800fca947 */ /* 0x002ff20003800000 */
.L_x_74:
[----:B------:R-:W-:Y:S05]  /*8160*/  @P3 BRA `(.L_x_29) ;  /* 0x0000000000143947 */ /* 0x000fea0003800000 */
[----:B------:R-:W-:Y:S02]  /*8170*/  LOP3.LUT P2, RZ, R17, 0x1f, RZ, 0xc0, !PT ;  /* 0x0000001f11ff7812 */ /* 0x000fe4000784c0ff */
[----:B-1----:R-:W-:-:S04]  /*8180*/  MOV R193, 0xa000 ;  /* 0x0000a00000c17802 */ /* 0x002fc80000000f00 */
[----:B------:R2:W-:Y:S07]  /*8190*/  SYNCS.ARRIVE.TRANS64 RZ, [R0+URZ+0x2a800], R193 ;  /* 0x02a800c100ff79a7 */ /* 0x0005ee000800003f */
[----:B------:R-:W-:Y:S05]  /*81a0*/  @!P2 BRA `(.L_x_29) ;  /* 0x000000000004a947 */ /* 0x000fea0003800000 */
[----:B------:R-:W-:Y:S01]  /*81b0*/  BPT.TRAP 0x1 ;  /* 0x000000040000795c */ /* 0x000fe20000300000 */
.L_x_29:
        /* <DEDUP_REMOVED lines=11> */
[----:B------:R-:W-:Y:S01]  /*8270*/  UMOV UR34, 0x10 ;  /* 0x0000001000227882 */ /* 0x000fe20000000000 */
[----:B------:R-:W-:Y:S01]  /*8280*/  UMOV UR36, UR44 ;  /* 0x0000002c00247c82 */ /* 0x000fe20008000000 */
[----:B------:R-:W-:Y:S01]  /*8290*/  UMOV UR37, UR45 ;  /* 0x0000002d00257c82 */ /* 0x000fe20008000000 */
[----:B------:R-:W-:Y:S01]  /*82a0*/  UIADD3 UR41, UR41, 0x2a800, URZ ;  /* 0x0002a80029297890 */ /* 0x000fe2000fffe03f */
[----:B------:R-:W-:Y:S01]  /*82b0*/  ISETP.NE.AND P2, PT, R5, 0x4, PT ;  /* 0x000000040500780c */ /* 0x000fe20003f45270 */
[----:B------:R-:W-:-:S02]  /*82c0*/  USHF.L.U32 UR43, UR43, 0x8, URZ ;  /* 0x000000082b2b7899 */ /* 0x000fc4000800063f */
[----:B------:R-:W-:Y:S01]  /*82d0*/  UIADD3 UR40, UR8, 0x2800, URZ ;  /* 0x0000280008287890 */ /* 0x000fe2000fffe03f */
[----:B-12---:R-:W-:Y:S01]  /*82e0*/  SEL R193, RZ, 0x1, P2 ;  /* 0x00000001ffc17807 */ /* 0x006fe20001000000 */
[----:B------:R-:W-:Y:S01]  /*82f0*/  UIADD3 UR32, UR8, 0x4800, URZ ;  /* 0x0000480008207890 */ /* 0x000fe2000fffe03f */
[----:B------:R-:W-:Y:S01]  /*8300*/  SEL R5, R5, RZ, P2 ;  /* 0x000000ff05057207 */ /* 0x000fe20001000000 */
[----:B------:R-:W-:Y:S01]  /*8310*/  UIADD3 UR24, UR8, 0x6800, URZ ;  /* 0x0000680008187890 */ /* 0x000fe2000fffe03f */
[----:B------:R-:W-:Y:S01]  /*8320*/  LOP3.LUT R4, R4, R193, RZ, 0x3c, !PT ;  /* 0x000000c104047212 */ /* 0x000fe200078e3cff */
        /* <DEDUP_REMOVED lines=21> */
[----:B------:R1:W-:Y:S01]  /*8480*/  UTMALDG.4D [UR24], [UR6], desc[UR14] ;  /* 0x00000e18060075b4 */ /* 0x0003e20008019000 */
[----:B------:R1:W-:Y:S01]  /*8490*/  UTMALDG.4D [UR16], [UR6], desc[UR14] ;  /* 0x00000e10060075b4 */ /* 0x0003e20008019000 */
[----:B------:R1:W-:Y:S02]  /*84a0*/  UTMALDG.4D [UR8], [UR6], desc[UR14] ;  /* 0x00000e08060075b4 */ /* 0x0003e40008019000 */
[----:B-1----:R-:W-:Y:S01]  /*84b0*/  NOP ;  /* 0x0000000000007918 */ /* 0x002fe20000000000 */
.L_x_27:
[----:B------:R-:W-:-:S07]  /*84c0*/  VIADD R6, R6, 0xffffffff ;  /* 0xffffffff06067836 */ /* 0x000fce0000000000 */
.L_x_26:
[----:B------:R-:W-:Y:S01]  /*84d0*/  IADD3 R19, R19, 0x1, RZ ;  /* 0x0000000113137810 */ /* 0x000fe20007ffe0ff */
[----:B------:R-:W-:Y:S05]  /*84e0*/  WARPSYNC.ALL ;  /* 0x0000000000007948 */ /* 0x000fea0003800000 */
[----:B------:R-:W-:-:S04]  /*84f0*/  ISETP.NE.AND P2, PT, R19, 0x4, PT ;  /* 0x000000041300780c */ /* 0x000fc80003f45270 */
[----:B------:R-:W-:Y:S02]  /*8500*/  SEL R0, RZ, 0x1, P2 ;  /* 0x00000001ff007807 */ /* 0x000fe40001000000 */
[----:B------:R-:W-:Y:S02]  /*8510*/  SEL R19, R19, RZ, P2 ;  /* 0x000000ff13137207 */ /* 0x000fe40001000000 */
[----:B------:R-:W-:Y:S02]  /*8520*/  LOP3.LUT R3, R3, R0, RZ, 0x3c, !PT ;  /* 0x0000000003037212 */ /* 0x000fe400078e3cff */
[----:B------:R-:W-:Y:S01]  /*8530*/  FMNMX R0, R24, R23, !PT ;  /* 0x0000001718007209 */ /* 0x000fe20007800000 */
[----:B------:R-:W-:Y:S01]  /*8540*/  IMAD R197, R19, 0x8, R2 ;  /* 0x0000000813c57824 */ /* 0x000fe200078e0202 */
[----:B------:R-:W-:Y:S01]  /*8550*/  FMNMX R10, R26, R21, !PT ;  /* 0x000000151a0a7209 */ /* 0x000fe20007800000 */
[----:B------:R-:W-:Y:S01]  /*8560*/  BSSY B0, `(.L_x_30) ;  /* 0x0000091000007945 */ /* 0x000fe20003800000 */
        /* <DEDUP_REMOVED lines=126> */
[----:B------:R-:W-:Y:S01]  /*8d50*/  LEA R22, R11, R14, 0x3 ;  /* 0x0000000e0b167211 */ /* 0x000fe200078e18ff */
[----:B------:R-:W1:Y:S01]  /*8d60*/  SHFL.BFLY PT, R193, R0, 0x1, 0x1f ;  /* 0x0c201f0000c17f89 */ /* 0x000e6200000e0000 */
[----:B------:R-:W-:-:S02]  /*8d70*/  SHF.L.U32 R194, R3, 0x1f, RZ ;  /* 0x0000001f03c27819 */ /* 0x000fc400000006ff */
[----:B------:R-:W-:Y:S01]  /*8d80*/  PRMT R22, RZ, 0x654, R22 ;  /* 0x00000654ff167816 */ /* 0x000fe20000000016 */
[----:B------:R-:W2:Y:S03]  /*8d90*/  SHFL.BFLY PT, R195, R10, 0x1, 0x1f ;  /* 0x0c201f000ac37f89 */ /* 0x000ea600000e0000 */
[----:B------:R3:W-:Y:S01]  /*8da0*/  SYNCS.ARRIVE.TRANS64.RED.A1T0 RZ, [R22+URZ], RZ ;  /* 0x000000ff16ff79a7 */ /* 0x0007e2000810043f */
[----:B------:R-:W4:Y:S01]  /*8db0*/  SYNCS.PHASECHK.TRANS64.TRYWAIT P4, [R197+URZ+0x2a800], R194 ;  /* 0x02a800c2c50075a7 */ /* 0x000f22000808017f */
[----:B-1----:R-:W-:Y:S02]  /*8dc0*/  FMNMX R193, R0, R193, !PT ;  /* 0x000000c100c17209 */ /* 0x002fe40007800000 */
[----:B--2---:R-:W-:-:S03]  /*8dd0*/  FMNMX R195, R10, R195, !PT ;  /* 0x000000c30ac37209 */ /* 0x004fc60007800000 */
[----:B---3--:R-:W1:Y:S04]  /*8de0*/  SHFL.BFLY PT, R22, R193, 0x2, 0x1f ;  /* 0x0c401f00c1167f89 */ /* 0x008e6800000e0000 */
[----:B------:R-:W2:Y:S01]  /*8df0*/  SHFL.BFLY PT, R192, R195, 0x2, 0x1f ;  /* 0x0c401f00c3c07f89 */ /* 0x000ea200000e0000 */
[----:B-1----:R-:W-:Y:S02]  /*8e00*/  FMNMX R0, R193, R22, !PT ;  /* 0x00000016c1007209 */ /* 0x002fe40007800000 */
[----:B--2---:R-:W-:Y:S02]  /*8e10*/  FMNMX R10, R195, R192, !PT ;  /* 0x000000c0c30a7209 */ /* 0x004fe40007800000 */
[----:B------:R-:W-:Y:S02]  /*8e20*/  FSETP.NEU.AND P2, PT, R0, -INF , PT ;  /* 0xff8000000000780b */ /* 0x000fe40003f4d000 */
[----:B------:R-:W-:-:S02]  /*8e30*/  FSETP.NEU.AND P3, PT, R10, -INF , PT ;  /* 0xff8000000a00780b */ /* 0x000fc40003f6d000 */
[----:B------:R-:W-:Y:S02]  /*8e40*/  FSEL R22, R0, RZ, P2 ;  /* 0x000000ff00167208 */ /* 0x000fe40001000000 */
[----:B------:R-:W-:Y:S01]  /*8e50*/  FSEL R192, R10, RZ, P3 ;  /* 0x000000ff0ac07208 */ /* 0x000fe20001800000 */
[----:B----4-:R-:W-:Y:S08]  /*8e60*/  @!P4 BRA `(.L_x_31) ;  /* 0x0000007c00ccc947 */ /* 0x010ff00003800000 */
.L_x_75:
[----:B------:R-:W-:Y:S05]  /*8e70*/  BSYNC B0 ;  /* 0x0000000000007941 */ /* 0x000fea0003800000 */
.L_x_30:
[----:B------:R-:W-:Y:S01]  /*8e80*/  FADD R23, -R22, R23 ;  /* 0x0000001716177221 */ /* 0x000fe20000000100 */
[C---:B------:R-:W-:Y:S01]  /*8e90*/  FADD R193, -R192.reuse, R21 ;  /* 0x00000015c0c17221 */ /* 0x040fe20000000100 */
[----:B------:R-:W-:Y:S01]  /*8ea0*/  FMUL R21, R192, UR60 ;  /* 0x0000003cc0157c20 */ /* 0x000fe20008400000 */
[----:B------:R-:W-:Y:S01]  /*8eb0*/  FMUL R22, R22, UR60 ;  /* 0x0000003c16167c20 */ /* 0x000fe20008400000 */
[----:B------:R-:W-:Y:S01]  /*8ec0*/  FMUL R23, R23, UR60 ;  /* 0x0000003c17177c20 */ /* 0x000fe20008400000 */
[----:B------:R-:W-:Y:S01]  /*8ed0*/  FMUL R195, R193, UR60 ;  /* 0x0000003cc1c37c20 */ /* 0x000fe20008400000 */
[--C-:B------:R-:W-:Y:S01]  /*8ee0*/  FFMA R26, R26, UR60, -R21.reuse ;  /* 0x0000003c1a1a7c23 */ /* 0x100fe20008000815 */
[--C-:B------:R-:W-:Y:S01]  /*8ef0*/  FFMA R30, R30, UR60, -R21.reuse ;  /* 0x0000003c1e1e7c23 */ /* 0x100fe20008000815 */
[--C-:B------:R-:W-:Y:S01]  /*8f00*/  FFMA R31, R31, UR60, -R21.reuse ;  /* 0x0000003c1f1f7c23 */ /* 0x100fe20008000815 */
[----:B------:R-:W-:Y:S01]  /*8f10*/  FSETP.GEU.AND P2, PT, R23, -126, PT ;  /* 0xc2fc00001700780b */ /* 0x000fe20003f4e000 */
        /* <DEDUP_REMOVED lines=9> */
[----:B------:R-:W-:Y:S01]  /*8fb0*/  R2UR UR6, R9 ;  /* 0x00000000090672ca */ /* 0x000fe200000e0000 */
[--C-:B------:R-:W-:Y:S01]  /*8fc0*/  FFMA R28, R28, UR60, -R22.reuse ;  /* 0x0000003c1c1c7c23 */ /* 0x100fe20008000816 */
[----:B------:R-:W-:Y:S01]  /*8fd0*/  FFMA R38, R38, UR60, -R21 ;  /* 0x0000003c26267c23 */ /* 0x000fe20008000815 */
[----:B------:R-:W-:Y:S01]  /*8fe0*/  @!P2 FMUL R23, R23, 0.5 ;  /* 0x3f0000001717a820 */ /* 0x000fe20000400000 */
[--C-:B------:R-:W-:Y:S01]  /*8ff0*/  FFMA R32, R32, UR60, -R22.reuse ;  /* 0x0000003c20207c23 */ /* 0x100fe20008000816 */
[----:B------:R-:W-:Y:S01]  /*9000*/  @!P6 FMUL R26, R26, 0.5 ;  /* 0x3f0000001a1ae820 */ /* 0x000fe20000400000 */
[--C-:B------:R-:W-:Y:S01]  /*9010*/  FFMA R33, R33, UR60, -R22.reuse ;  /* 0x0000003c21217c23 */ /* 0x100fe20008000816 */
[----:B------:R-:W-:Y:S01]  /*9020*/  @!P3 FMUL R30, R30, 0.5 ;  /* 0x3f0000001e1eb820 */ /* 0x000fe20000400000 */
[--C-:B------:R-:W-:Y:S01]  /*9030*/  FFMA R25, R25, UR60, -R22.reuse ;  /* 0x0000003c19197c23 */ /* 0x100fe20008000816 */
[----:B------:R-:W2:Y:S01]  /*9040*/  MUFU.EX2 R23, R23 ;  /* 0x0000001700177308 */ /* 0x000ea20000000800 */
[----:B------:R-:W-:Y:S01]  /*9050*/  @!P4 FMUL R195, R195, 0.5 ;  /* 0x3f000000c3c3c820 */ /* 0x000fe20000400000 */
[----:B------:R-:W-:Y:S01]  /*9060*/  @!P5 FMUL R27, R27, 0.5 ;  /* 0x3f0000001b1bd820 */ /* 0x000fe20000400000 */
[----:B------:R-:W-:Y:S01]  /*9070*/  FFMA R29, R29, UR60, -R22 ;  /* 0x0000003c1d1d7c23 */ /* 0x000fe20008000816 */
[----:B------:R-:W-:Y:S01]  /*9080*/  MOV R192, UR6 ;  /* 0x0000000600c07c02 */ /* 0x000fe20008000f00 */
[----:B------:R-:W-:Y:S05]  /*9090*/  WARPSYNC.ALL ;  /* 0x0000000000007948 */ /* 0x000fea0003800000 */
[----:B------:R-:W3:Y:S01]  /*90a0*/  MUFU.EX2 R26, R26 ;  /* 0x0000001a001a7308 */ /* 0x000ee20000000800 */
[----:B------:R-:W-:-:S02]  /*90b0*/  IMAD R192, R19, 0xa00, R192 ;  /* 0x00000a0013c07824 */ /* 0x000fc400078e02c0 */
[--C-:B------:R-:W-:Y:S01]  /*90c0*/  FFMA R36, R36, UR60, -R22.reuse ;  /* 0x0000003c24247c23 */ /* 0x100fe20008000816 */
[--C-:B------:R-:W-:Y:S01]  /*90d0*/  FFMA R37, R37, UR60, -R22.reuse ;  /* 0x0000003c25257c23 */ /* 0x100fe20008000816 */
[--C-:B------:R-:W-:Y:S01]  /*90e0*/  FFMA R40, R40, UR60, -R22.reuse ;  /* 0x0000003c28287c23 */ /* 0x100fe20008000816 */
[--C-:B------:R-:W-:Y:S01]  /*90f0*/  FFMA R41, R41, UR60, -R22.reuse ;  /* 0x0000003c29297c23 */ /* 0x100fe20008000816 */
[--C-:B------:R-:W-:Y:S01]  /*9100*/  FFMA R44, R44, UR60, -R22.reuse ;  /* 0x0000003c2c2c7c23 */ /* 0x100fe20008000816 */
[----:B--2---:R-:W-:Y:S01]  /*9110*/  @!P2 FMUL R23, R23, R23 ;  /* 0x000000171717a220 */ /* 0x004fe20000400000 */
[----:B------:R-:W-:Y:S01]  /*9120*/  FSETP.GEU.AND P2, PT, R31, -126, PT ;  /* 0xc2fc00001f00780b */ /* 0x000fe20003f4e000 */
[----:B------:R-:W2:Y:S01]  /*9130*/  MUFU.EX2 R30, R30 ;  /* 0x0000001e001e7308 */ /* 0x000ea20000000800 */
[--C-:B------:R-:W-:Y:S01]  /*9140*/  FFMA R45, R45, UR60, -R22.reuse ;  /* 0x0000003c2d2d7c23 */ /* 0x100fe20008000816 */
[--C-:B------:R-:W-:Y:S01]  /*9150*/  FFMA R48, R48, UR60, -R22.reuse ;  /* 0x0000003c30307c23 */ /* 0x100fe20008000816 */
[--C-:B------:R-:W-:Y:S01]  /*9160*/  FFMA R49, R49, UR60, -R22.reuse ;  /* 0x0000003c31317c23 */ /* 0x100fe20008000816 */
[--C-:B------:R-:W-:Y:S01]  /*9170*/  FFMA R52, R52, UR60, -R22.reuse ;  /* 0x0000003c34347c23 */ /* 0x100fe20008000816 */
[--C-:B------:R-:W-:Y:S01]  /*9180*/  FFMA R53, R53, UR60, -R22.reuse ;  /* 0x0000003c35357c23 */ /* 0x100fe20008000816 */
[--C-:B------:R-:W-:Y:S01]  /*9190*/  FFMA R56, R56, UR60, -R22.reuse ;  /* 0x0000003c38387c23 */ /* 0x100fe20008000816 */
[--C-:B------:R-:W-:Y:S01]  /*91a0*/  FFMA R57, R57, UR60, -R22.reuse ;  /* 0x0000003c39397c23 */ /* 0x100fe20008000816 */
[----:B---3--:R-:W-:Y:S01]  /*91b0*/  @!P6 FMUL R26, R26, R26 ;  /* 0x0000001a1a1ae220 */ /* 0x008fe20000400000 */
[----:B------:R-:W-:Y:S01]  /*91c0*/  FSETP.GEU.AND P6, PT, R35, -126, PT ;  /* 0xc2fc00002300780b */ /* 0x000fe20003fce000 */
[----:B------:R-:W3:Y:S01]  /*91d0*/  MUFU.EX2 R195, R195 ;  /* 0x000000c300c37308 */ /* 0x000ee20000000800 */
[--C-:B------:R-:W-:Y:S01]  /*91e0*/  FFMA R60, R60, UR60, -R22.reuse ;  /* 0x0000003c3c3c7c23 */ /* 0x100fe20008000816 */
[----:B------:R-:W-:Y:S01]  /*91f0*/  @!P2 FMUL R31, R31, 0.5 ;  /* 0x3f0000001f1fa820 */ /* 0x000fe20000400000 */
[--C-:B------:R-:W-:Y:S01]  /*9200*/  FFMA R61, R61, UR60, -R22.reuse ;  /* 0x0000003c3d3d7c23 */ /* 0x100fe20008000816 */
[--C-:B------:R-:W-:Y:S01]  /*9210*/  FFMA R64, R64, UR60, -R22.reuse ;  /* 0x0000003c40407c23 */ /* 0x100fe20008000816 */
[--C-:B------:R-:W-:Y:S01]  /*9220*/  FFMA R65, R65, UR60, -R22.reuse ;  /* 0x0000003c41417c23 */ /* 0x100fe20008000816 */
[--C-:B------:R-:W-:Y:S01]  /*9230*/  FFMA R68, R68, UR60, -R22.reuse ;  /* 0x0000003c44447c23 */ /* 0x100fe20008000816 */
[----:B--2---:R-:W-:Y:S01]  /*9240*/  @!P3 FMUL R30, R30, R30 ;  /* 0x0000001e1e1eb220 */ /* 0x004fe20000400000 */
[----:B------:R-:W2:Y:S01]  /*9250*/  MUFU.EX2 R31, R31 ;  /* 0x0000001f001f7308 */ /* 0x000ea20000000800 */
[----:B------:R-:W-:Y:S01]  /*9260*/  FSETP.GEU.AND P3, PT, R39, -126, PT ;  /* 0xc2fc00002700780b */ /* 0x000fe20003f6e000 */
[--C-:B------:R-:W-:Y:S01]  /*9270*/  FFMA R69, R69, UR60, -R22.reuse ;  /* 0x0000003c45457c23 */ /* 0x100fe20008000816 */
[--C-:B------:R-:W-:Y:S01]  /*9280*/  FFMA R72, R72, UR60, -R22.reuse ;  /* 0x0000003c48487c23 */ /* 0x100fe20008000816 */
[----:B------:R-:W-:Y:S01]  /*9290*/  @!P6 FMUL R35, R35, 0.5 ;  /* 0x3f0000002323e820 */ /* 0x000fe20000400000 */
[--C-:B------:R-:W-:Y:S01]  /*92a0*/  FFMA R73, R73, UR60, -R22.reuse ;  /* 0x0000003c49497c23 */ /* 0x100fe20008000816 */
[--C-:B------:R-:W-:Y:S01]  /*92b0*/  FFMA R76, R76, UR60, -R22.reuse ;  /* 0x0000003c4c4c7c23 */ /* 0x100fe20008000816 */
[--C-:B------:R-:W-:Y:S01]  /*92c0*/  FFMA R77, R77, UR60, -R22.reuse ;  /* 0x0000003c4d4d7c23 */ /* 0x100fe20008000816 */
[----:B------:R-:W4:Y:S01]  /*92d0*/  MUFU.EX2 R27, R27 ;  /* 0x0000001b001b7308 */ /* 0x000f220000000800 */
[----:B---3--:R-:W-:Y:S01]  /*92e0*/  @!P4 FMUL R195, R195, R195 ;  /* 0x000000c3c3c3c220 */ /* 0x008fe20000400000 */
[----:B------:R-:W-:Y:S01]  /*92f0*/  FSETP.GEU.AND P4, PT, R34, -126, PT ;  /* 0xc2fc00002200780b */ /* 0x000fe20003f8e000 */
[--C-:B------:R-:W-:Y:S01]  /*9300*/  FFMA R80, R80, UR60, -R22.reuse ;  /* 0x0000003c50507c23 */ /* 0x100fe20008000816 */
[--C-:B------:R-:W-:Y:S01]  /*9310*/  FFMA R81, R81, UR60, -R22.reuse ;  /* 0x0000003c51517c23 */ /* 0x100fe20008000816 */
[--C-:B------:R-:W-:Y:S01]  /*9320*/  FFMA R84, R84, UR60, -R22.reuse ;  /* 0x0000003c54547c23 */ /* 0x100fe20008000816 */
[----:B------:R-:W-:Y:S01]  /*9330*/  @!P3 FMUL R39, R39, 0.5 ;  /* 0x3f0000002727b820 */ /* 0x000fe20000400000 */
[--C-:B------:R-:W-:Y:S01]  /*9340*/  FFMA R85, R85, UR60, -R22.reuse ;  /* 0x0000003c55557c23 */ /* 0x100fe20008000816 */
[----:B------:R-:W3:Y:S01]  /*9350*/  MUFU.EX2 R35, R35 ;  /* 0x0000002300237308 */ /* 0x000ee20000000800 */
        /* <DEDUP_REMOVED lines=15> */
[----:B------:R-:W4:Y:S01]  /*9450*/  MUFU.EX2 R34, R34 ;  /* 0x0000002200227308 */ /* 0x000f220000000800 */
[----:B---3--:R-:W-:Y:S01]  /*9460*/  @!P6 FMUL R35, R35, R35 ;  /* 0x000000232323e220 */ /* 0x008fe20000400000 */
[----:B------:R-:W-:Y:S01]  /*9470*/  FSETP.GEU.AND P6, PT, R28, -126, PT ;  /* 0xc2fc00001c00780b */ /* 0x000fe20003fce000 */
[--C-:B------:R-:W-:Y:S01]  /*9480*/  FFMA R104, R104, UR60, -R22.reuse ;  /* 0x0000003c68687c23 */ /* 0x100fe20008000816 */
[--C-:B------:R-:W-:Y:S01]  /*9490*/  FFMA R105, R105, UR60, -R22.reuse ;  /* 0x0000003c69697c23 */ /* 0x100fe20008000816 */
[--C-:B------:R-:W-:Y:S01]  /*94a0*/  FFMA R108, R108, UR60, -R22.reuse ;  /* 0x0000003c6c6c7c23 */ /* 0x100fe20008000816 */
[--C-:B------:R-:W-:Y:S01]  /*94b0*/  FFMA R109, R109, UR60, -R22.reuse ;  /* 0x0000003c6d6d7c23 */ /* 0x100fe20008000816 */
[----:B------:R-:W-:Y:S01]  /*94c0*/  @!P5 FMUL R38, R38, 0.5 ;  /* 0x3f0000002626d820 */ /* 0x000fe20000400000 */
[----:B-1----:R1:W3:Y:S01]  /*94d0*/  MUFU.EX2 R194, R24 ;  /* 0x0000001800c27308 */ /* 0x0022e20000000800 */
        /* <DEDUP_REMOVED lines=8> */
[----:B-1----:R-:W-:Y:S01]  /*9560*/  IADD3 R24, R192, 0x400, RZ ;  /* 0x00000400c0187810 */ /* 0x002fe20007ffe0ff */
[----:B----4-:R-:W-:Y:S01]  /*9570*/  @!P4 FMUL R34, R34, R34 ;  /* 0x000000222222c220 */ /* 0x010fe20000400000 */
[----:B------:R-:W-:Y:S01]  /*9580*/  FSETP.GEU.AND P4, PT, R25, -126, PT ;  /* 0xc2fc00001900780b */ /* 0x000fe20003f8e000 */
[--C-:B------:R-:W-:Y:S01]  /*9590*/  FFMA R120, R120, UR60, -R22.reuse ;  /* 0x0000003c78787c23 */ /* 0x100fe20008000816 */
[----:B------:R-:W-:Y:S01]  /*95a0*/  R2UR UR30, R24 ;  /* 0x00000000181e72ca */ /* 0x000fe200000e0000 */
[--C-:B------:R-:W-:Y:S01]  /*95b0*/  FFMA R121, R121, UR60, -R22.reuse ;  /* 0x0000003c79797c23 */ /* 0x100fe20008000816 */
[----:B------:R-:W-:Y:S01]  /*95c0*/  IADD3 R24, R192, 0x800, RZ ;  /* 0x00000800c0187810 */ /* 0x000fe20007ffe0ff */
[----:B------:R1:W-:Y:S01]  /*95d0*/  MUFU.EX2 R196, R28 ;  /* 0x0000001c00c47308 */ /* 0x0003e20000000800 */
[----:B---3--:R-:W-:Y:S01]  /*95e0*/  @!P2 FMUL R194, R194, R194 ;  /* 0x000000c2c2c2a220 */ /* 0x008fe20000400000 */
[----:B------:R-:W-:Y:S01]  /*95f0*/  FSETP.GEU.AND P2, PT, R33, -126, PT ;  /* 0xc2fc00002100780b */ /* 0x000fe20003f4e000 */
[----:B------:R-:W-:Y:S01]  /*9600*/  @!P3 FMUL R32, R32, 0.5 ;  /* 0x3f0000002020b820 */ /* 0x000fe20000400000 */
[----:B------:R-:W-:Y:S01]  /*9610*/  R2UR UR38, R24 ;  /* 0x00000000182672ca */ /* 0x000fe200000e0000 */
[--C-:B------:R-:W-:Y:S01]  /*9620*/  FFMA R124, R124, UR60, -R22.reuse ;  /* 0x0000003c7c7c7c23 */ /* 0x100fe20008000816 */
[C---:B------:R-:W-:Y:S01]  /*9630*/  IADD3 R24, R192.reuse, 0x220, RZ ;  /* 0x00000220c0187810 */ /* 0x040fe20007ffe0ff */
[----:B------:R-:W-:Y:S01]  /*9640*/  FFMA R125, R125, UR60, -R22 ;  /* 0x0000003c7d7d7c23 */ /* 0x000fe20008000816 */
[----:B------:R3:W-:Y:S01]  /*9650*/  MUFU.EX2 R197, R32 ;  /* 0x0000002000c57308 */ /* 0x0007e20000000800 */
[----:B-1----:R-:W-:Y:S01]  /*9660*/  VIADD R28, R192, 0x200 ;  /* 0x00000200c01c7836 */ /* 0x002fe20000000000 */
[----:B------:R-:W-:Y:S01]  /*9670*/  R2UR UR46, R24 ;  /* 0x00000000182e72ca */ /* 0x000fe200000e0000 */
[----:B------:R-:W-:-:S02]  /*9680*/  VIADD R24, R192, 0x620 ;  /* 0x00000620c0187836 */ /* 0x000fc40000000000 */
[----:B--2---:R-:W-:Y:S01]  /*9690*/  @!P5 FMUL R38, R38, R38 ;  /* 0x000000262626d220 */ /* 0x004fe20000400000 */
[----:B------:R-:W-:Y:S01]  /*96a0*/  FSETP.GEU.AND P5, PT, R29, -126, PT ;  /* 0xc2fc00001d00780b */ /* 0x000fe20003fae000 */
[----:B------:R-:W-:Y:S01]  /*96b0*/  @!P4 FMUL R25, R25, 0.5 ;  /* 0x3f0000001919c820 */ /* 0x000fe20000400000 */
[----:B------:R-:W-:Y:S01]  /*96c0*/  R2UR UR26, R28 ;  /* 0x000000001c1a72ca */ /* 0x000fe200000e0000 */
[----:B------:R-:W-:Y:S01]  /*96d0*/  VIADD R28, R192, 0x600 ;  /* 0x00000600c01c7836 */ /* 0x000fe20000000000 */
[----:B------:R-:W-:Y:S01]  /*96e0*/  R2UR UR54, R24 ;  /* 0x00000000183672ca */ /* 0x000fe200000e0000 */
[----:B------:R-:W-:Y:S01]  /*96f0*/  @!P2 FMUL R33, R33, 0.5 ;  /* 0x3f0000002121a820 */ /* 0x000fe20000400000 */
[----:B------:R-:W-:Y:S01]  /*9700*/  IADD3 R24, R192, 0x820, RZ ;  /* 0x00000820c0187810 */ /* 0x000fe20007ffe0ff */
[--C-:B------:R-:W-:Y:S01]  /*9710*/  FFMA R128, R128, UR60, -R22.reuse ;  /* 0x0000003c80807c23 */ /* 0x100fe20008000816 */
[----:B------:R-:W-:Y:S01]  /*9720*/  R2UR UR34, R28 ;  /* 0x000000001c2272ca */ /* 0x000fe200000e0000 */
[----:B------:R-:W-:Y:S01]  /*9730*/  VIADD R28, R192, 0x20 ;  /* 0x00000020c01c7836 */ /* 0x000fe20000000000 */
[----:B------:R-:W-:Y:S01]  /*9740*/  R2UR UR58, R24 ;  /* 0x00000000183a72ca */ /* 0x000fe200000e0000 */
[C---:B------:R-:W-:Y:S01]  /*9750*/  VIADD R24, R192.reuse, 0x240 ;  /* 0x00000240c0187836 */ /* 0x040fe20000000000 */
[----:B---3--:R-:W-:Y:S01]  /*9760*/  IADD3 R32, R192, 0x260, RZ ;  /* 0x00000260c0207810 */ /* 0x008fe20007ffe0ff */
[--C-:B------:R-:W-:Y:S01]  /*9770*/  FFMA R129, R129, UR60, -R22.reuse ;  /* 0x0000003c81817c23 */ /* 0x100fe20008000816 */
[----:B------:R-:W-:Y:S01]  /*9780*/  R2UR UR42, R28 ;  /* 0x000000001c2a72ca */ /* 0x000fe200000e0000 */
[--C-:B------:R-:W-:Y:S01]  /*9790*/  FFMA R132, R132, UR60, -R22.reuse ;  /* 0x0000003c84847c23 */ /* 0x100fe20008000816 */
[----:B------:R-:W-:Y:S01]  /*97a0*/  IADD3 R28, R192, 0x420, RZ ;  /* 0x00000420c01c7810 */ /* 0x000fe20007ffe0ff */
[--C-:B------:R-:W-:Y:S01]  /*97b0*/  FFMA R133, R133, UR60, -R22.reuse ;  /* 0x0000003c85857c23 */ /* 0x100fe20008000816 */
[----:B------:R-:W-:Y:S01]  /*97c0*/  R2UR UR10, R24 ;  /* 0x00000000180a72ca */ /* 0x000fe200000e0000 */
[----:B------:R-:W-:Y:S01]  /*97d0*/  VIADD R24, R192, 0x840 ;  /* 0x00000840c0187836 */ /* 0x000fe20000000000 */
[----:B------:R-:W-:Y:S01]  /*97e0*/  R2UR UR50, R28 ;  /* 0x000000001c3272ca */ /* 0x000fe200000e0000 */
[--C-:B------:R-:W-:Y:S01]  /*97f0*/  FFMA R136, R136, UR60, -R22.reuse ;  /* 0x0000003c88887c23 */ /* 0x100fe20008000816 */
[----:B------:R-:W-:Y:S01]  /*9800*/  IADD3 R28, R192, 0x40, RZ ;  /* 0x00000040c01c7810 */ /* 0x000fe20007ffe0ff */
[--C-:B------:R-:W-:Y:S01]  /*9810*/  FFMA R137, R137, UR60, -R22.reuse ;  /* 0x0000003c89897c23 */ /* 0x100fe20008000816 */
[--C-:B------:R-:W-:Y:S01]  /*9820*/  FFMA R140, R140, UR60, -R22.reuse ;  /* 0x0000003c8c8c7c23 */ /* 0x100fe20008000816 */
[--C-:B------:R-:W-:Y:S01]  /*9830*/  FFMA R141, R141, UR60, -R22.reuse ;  /* 0x0000003c8d8d7c23 */ /* 0x100fe20008000816 */
[----:B------:R-:W-:Y:S01]  /*9840*/  R2UR UR8, R28 ;  /* 0x000000001c0872ca */ /* 0x000fe200000e0000 */
[--C-:B------:R-:W-:Y:S01]  /*9850*/  FFMA R144, R144, UR60, -R22.reuse ;  /* 0x0000003c90907c23 */ /* 0x100fe20008000816 */
[----:B------:R-:W-:Y:S01]  /*9860*/  IADD3 R28, R192, 0x440, RZ ;  /* 0x00000440c01c7810 */ /* 0x000fe20007ffe0ff */
[--C-:B------:R-:W-:Y:S01]  /*9870*/  FFMA R145, R145, UR60, -R22.reuse ;  /* 0x0000003c91917c23 */ /* 0x100fe20008000816 */
[--C-:B------:R-:W-:Y:S01]  /*9880*/  FFMA R148, R148, UR60, -R22.reuse ;  /* 0x0000003c94947c23 */ /* 0x100fe20008000816 */
[----:B------:R-:W-:Y:S01]  /*9890*/  FFMA R22, R149, UR60, -R22 ;  /* 0x0000003c95167c23 */ /* 0x000fe20008000816 */
[----:B------:R-:W-:Y:S01]  /*98a0*/  R2UR UR14, R28 ;  /* 0x000000001c0e72ca */ /* 0x000fe200000e0000 */
[----:B------:R-:W-:Y:S01]  /*98b0*/  @!P5 FMUL R29, R29, 0.5 ;  /* 0x3f0000001d1dd820 */ /* 0x000fe20000400000 */
[----:B------:R1:W-:Y:S01]  /*98c0*/  MUFU.EX2 R198, R33 ;  /* 0x0000002100c67308 */ /* 0x0003e20000000800 */
[----:B------:R-:W-:Y:S01]  /*98d0*/  IADD3 R28, R192, 0x640, RZ ;  /* 0x00000640c01c7810 */ /* 0x000fe20007ffe0ff */
[--C-:B------:R-:W-:Y:S01]  /*98e0*/  FFMA R42, R42, UR60, -R21.reuse ;  /* 0x0000003c2a2a7c23 */ /* 0x100fe20008000815 */
[----:B------:R-:W-:Y:S01]  /*98f0*/  R2UR UR6, R32 ;  /* 0x00000000200672ca */ /* 0x000fe200000e0000 */
[--C-:B------:R-:W-:Y:S01]  /*9900*/  FFMA R43, R43, UR60, -R21.reuse ;  /* 0x0000003c2b2b7c23 */ /* 0x100fe20008000815 */
[----:B------:R-:W-:Y:S01]  /*9910*/  R2UR UR18, R24 ;  /* 0x00000000181272ca */ /* 0x000fe200000e0000 */
[--C-:B------:R-:W-:Y:S01]  /*9920*/  FFMA R46, R46, UR60, -R21.reuse ;  /* 0x0000003c2e2e7c23 */ /* 0x100fe20008000815 */
[----:B------:R-:W-:Y:S01]  /*9930*/  R2UR UR16, R28 ;  /* 0x000000001c1072ca */ /* 0x000fe200000e0000 */
[----:B------:R2:W3:Y:S01]  /*9940*/  MUFU.EX2 R149, R25 ;  /* 0x0000001900957308 */ /* 0x0004e20000000800 */
[----:B-1----:R-:W-:Y:S01]  /*9950*/  MOV R33, 0xc0000010 ;  /* 0xc000001000217802 */ /* 0x002fe20000000f00 */
[--C-:B------:R-:W-:Y:S01]  /*9960*/  FFMA R47, R47, UR60, -R21.reuse ;  /* 0x0000003c2f2f7c23 */ /* 0x100fe20008000815 */
[--C-:B------:R-:W-:Y:S01]  /*9970*/  FFMA R50, R50, UR60, -R21.reuse ;  /* 0x0000003c32327c23 */ /* 0x100fe20008000815 */
[--C-:B------:R-:W-:Y:S01]  /*9980*/  FFMA R51, R51, UR60, -R21.reuse ;  /* 0x0000003c33337c23 */ /* 0x100fe20008000815 */
[----:B------:R-:W-:Y:S01]  /*9990*/  R2UR UR7, R33 ;  /* 0x00000000210772ca */ /* 0x000fe200000e0000 */
[--C-:B------:R-:W-:Y:S01]  /*99a0*/  FFMA R54, R54, UR60, -R21.reuse ;  /* 0x0000003c36367c23 */ /* 0x100fe20008000815 */
[--C-:B------:R-:W-:Y:S01]  /*99b0*/  FFMA R55, R55, UR60, -R21.reuse ;  /* 0x0000003c37377c23 */ /* 0x100fe20008000815 */
[----:B------:R1:W4:Y:S01]  /*99c0*/  MUFU.EX2 R199, R29 ;  /* 0x0000001d00c77308 */ /* 0x0003220000000800 */
[----:B--2---:R-:W-:Y:S01]  /*99d0*/  MOV R25, 0xc0000010 ;  /* 0xc000001000197802 */ /* 0x004fe20000000f00 */
[--C-:B------:R-:W-:Y:S01]  /*99e0*/  FFMA R58, R58, UR60, -R21.reuse ;  /* 0x0000003c3a3a7c23 */ /* 0x100fe20008000815 */
[----:B------:R-:W-:Y:S01]  /*99f0*/  MOV R33, UR6 ;  /* 0x0000000600217c02 */ /* 0x000fe20008000f00 */
[----:B------:R-:W-:Y:S01]  /*9a00*/  UMOV UR6, UR18 ;  /* 0x0000001200067c82 */ /* 0x000fe20008000000 */
[----:B------:R-:W-:Y:S01]  /*9a10*/  R2UR UR19, R25 ;  /* 0x00000000191372ca */ /* 0x000fe200000e0000 */
[--C-:B------:R-:W-:Y:S01]  /*9a20*/  FFMA R59, R59, UR60, -R21.reuse ;  /* 0x0000003c3b3b7c23 */ /* 0x100fe20008000815 */
[----:B------:R-:W-:Y:S01]  /*9a30*/  R2UR UR11, R25 ;  /* 0x00000000190b72ca */ /* 0x000fe200000e0000 */
[--C-:B------:R-:W-:Y:S01]  /*9a40*/  FFMA R62, R62, UR60, -R21.reuse ;  /* 0x0000003c3e3e7c23 */ /* 0x100fe20008000815 */
[----:B-1----:R-:W-:Y:S01]  /*9a50*/  MOV R29, 0xc0000010 ;  /* 0xc0000010001d7802 */ /* 0x002fe20000000f00 */
[--C-:B------:R-:W-:Y:S01]  /*9a60*/  FFMA R63, R63, UR60, -R21.reuse ;  /* 0x0000003c3f3f7c23 */ /* 0x100fe20008000815 */
[--C-:B------:R-:W-:Y:S01]  /*9a70*/  FFMA R66, R66, UR60, -R21.reuse ;  /* 0x0000003c42427c23 */ /* 0x100fe20008000815 */
[--C-:B------:R-:W-:Y:S01]  /*9a80*/  FFMA R67, R67, UR60, -R21.reuse ;  /* 0x0000003c43437c23 */ /* 0x100fe20008000815 */
[C---:B------:R-:W-:Y:S01]  /*9a90*/  R2UR UR17, R29.reuse ;  /* 0x000000001d1172ca */ /* 0x040fe200000e0000 */
[--C-:B------:R-:W-:Y:S01]  /*9aa0*/  FFMA R70, R70, UR60, -R21.reuse ;  /* 0x0000003c46467c23 */ /* 0x100fe20008000815 */
[----:B------:R-:W-:Y:S01]  /*9ab0*/  R2UR UR15, R29 ;  /* 0x000000001d0f72ca */ /* 0x000fe200000e0000 */
[--C-:B------:R-:W-:Y:S01]  /*9ac0*/  FFMA R71, R71, UR60, -R21.reuse ;  /* 0x0000003c47477c23 */ /* 0x100fe20008000815 */
        /* <DEDUP_REMOVED lines=39> */
[----:B------:R-:W-:Y:S01]  /*9d40*/  MOV R203, UR6 ;  /* 0x0000000600cb7c02 */ /* 0x000fe20008000f00 */
[----:B------:R-:W-:Y:S01]  /*9d50*/  FFMA R21, R151, UR60, -R21 ;  /* 0x0000003c97157c23 */ /* 0x000fe20008000815 */
[----:B------:R-:W-:Y:S01]  /*9d60*/  UMOV UR6, UR16 ;  /* 0x0000001000067c82 */ /* 0x000fe20008000000 */
[----:B------:R-:W-:Y:S01]  /*9d70*/  MOV R151, UR7 ;  /* 0x0000000700977c02 */ /* 0x000fe20008000f00 */
[----:B------:R-:W-:Y:S01]  /*9d80*/  VIADD R24, R192, 0x460 ;  /* 0x00000460c0187836 */ /* 0x000fe20000000000 */
[----:B------:R-:W-:Y:S01]  /*9d90*/  UMOV UR7, UR19 ;  /* 0x0000001300077c82 */ /* 0x000fe20008000000 */
[----:B------:R-:W-:Y:S01]  /*9da0*/  MOV R202, UR6 ;  /* 0x0000000600ca7c02 */ /* 0x000fe20008000f00 */
[----:B------:R-:W-:Y:S01]  /*9db0*/  UMOV UR6, UR14 ;  /* 0x0000000e00067c82 */ /* 0x000fe20008000000 */
[----:B------:R-:W-:Y:S01]  /*9dc0*/  MOV R200, UR7 ;  /* 0x0000000700c87c02 */ /* 0x000fe20008000f00 */
[----:B------:R-:W-:Y:S01]  /*9dd0*/  UMOV UR7, UR17 ;  /* 0x0000001100077c82 */ /* 0x000fe20008000000 */
[----:B------:R-:W-:Y:S01]  /*9de0*/  MOV R205, UR6 ;  /* 0x0000000600cd7c02 */ /* 0x000fe20008000f00 */
[----:B------:R-:W-:Y:S01]  /*9df0*/  UMOV UR6, UR10 ;  /* 0x0000000a00067c82 */ /* 0x000fe20008000000 */
[----:B------:R-:W-:Y:S01]  /*9e00*/  MOV R193, 0xc0000010 ;  /* 0xc000001000c17802 */ /* 0x000fe20000000f00 */
[----:B---3--:R-:W-:Y:S01]  /*9e10*/  @!P4 FMUL R149, R149, R149 ;  /* 0x000000959595c220 */ /* 0x008fe20000400000 */
[----:B------:R-:W-:Y:S01]  /*9e20*/  MOV R201, UR7 ;  /* 0x0000000700c97c02 */ /* 0x000fe20008000f00 */
[----:B------:R-:W-:Y:S01]  /*9e30*/  UMOV UR7, UR15 ;  /* 0x0000000f00077c82 */ /* 0x000fe20008000000 */
[----:B------:R-:W-:Y:S01]  /*9e40*/  R2UR UR10, R24 ;  /* 0x00000000180a72ca */ /* 0x000fe200000e0000 */
[----:B------:R-:W-:-:S02]  /*9e50*/  VIADD R24, R192, 0x860 ;  /* 0x00000860c0187836 */ /* 0x000fc40000000000 */
[----:B------:R-:W-:Y:S01]  /*9e60*/  @!P6 FMUL R196, R196, R196 ;  /* 0x000000c4c4c4e220 */ /* 0x000fe20000400000 */
[----:B----4-:R-:W-:Y:S01]  /*9e70*/  @!P5 FMUL R199, R199, R199 ;  /* 0x000000c7c7c7d220 */ /* 0x010fe20000400000 */
[----:B------:R-:W-:Y:S01]  /*9e80*/  FFMA R20, R195, R20, R26 ;  /* 0x00000014c3147223 */ /* 0x000fe2000000001a */
[----:B------:R-:W-:Y:S01]  /*9e90*/  MOV R204, UR7 ;  /* 0x0000000700cc7c02 */ /* 0x000fe20008000f00 */
[----:B------:R-:W-:Y:S01]  /*9ea0*/  UMOV UR7, UR11 ;  /* 0x0000000b00077c82 */ /* 0x000fe20008000000 */
[----:B------:R-:W-:Y:S01]  /*9eb0*/  R2UR UR22, R192 ;  /* 0x00000000c01672ca */ /* 0x000fe200000e0000 */
[-C--:B------:R-:W-:Y:S01]  /*9ec0*/  FMUL R184, R184, R23.reuse ;  /* 0x00000017b8b87220 */ /* 0x080fe20000400000 */
[----:B------:R-:W-:Y:S01]  /*9ed0*/  R2UR UR23, R193 ;  /* 0x00000000c11772ca */ /* 0x000fe200000e0000 */
[-C--:B------:R-:W-:Y:S01]  /*9ee0*/  FMUL R185, R185, R23.reuse ;  /* 0x00000017b9b97220 */ /* 0x080fe20000400000 */
[----:B------:R-:W-:Y:S01]  /*9ef0*/  R2UR UR27, R29 ;  /* 0x000000001d1b72ca */ /* 0x000fe200000e0000 */
[-C--:B------:R-:W-:Y:S01]  /*9f00*/  FMUL R188, R188, R23.reuse ;  /* 0x00000017bcbc7220 */ /* 0x080fe20000400000 */
[----:B------:R-:W-:Y:S01]  /*9f10*/  R2UR UR31, R25 ;  /* 0x00000000191f72ca */ /* 0x000fe200000e0000 */
[----:B------:R-:W-:Y:S01]  /*9f20*/  FMUL R189, R189, R23 ;  /* 0x00000017bdbd7220 */ /* 0x000fe20000400000 */
        /* <DEDUP_REMOVED lines=21> */
[----:B------:R-:W-:Y:S01]  /*a080*/  FADD R29, R20, R27 ;  /* 0x0000001b141d7221 */ /* 0x000fe20000000000 */
[----:B------:R-:W-:Y:S01]  /*a090*/  R2UR UR19, R25 ;  /* 0x00000000191372ca */ /* 0x000fe200000e0000 */
[-C--:B------:R-:W-:Y:S01]  /*a0a0*/  FMUL R182, R182, R195.reuse ;  /* 0x000000c3b6b67220 */ /* 0x080fe20000400000 */
[----:B------:R-:W-:Y:S01]  /*a0b0*/  R2UR UR18, R24 ;  /* 0x00000000181272ca */ /* 0x000fe200000e0000 */
[----:B------:R-:W-:Y:S01]  /*a0c0*/  FMUL R183, R183, R195 ;  /* 0x000000c3b7b77220 */ /* 0x000fe20000400000 */
[----:B------:R-:W-:Y:S01]  /*a0d0*/  F2FP.F16.F32.PACK_AB R25, R27, R26 ;  /* 0x0000001a1b19723e */ /* 0x000fe200000000ff */
[-C--:B------:R-:W-:Y:S01]  /*a0e0*/  FMUL R168, R168, R23.reuse ;  /* 0x00000017a8a87220 */ /* 0x080fe20000400000 */
[----:B------:R-:W-:Y:S01]  /*a0f0*/  F2FP.F16.F32.PACK_AB R27, R31, R30 ;  /* 0x0000001e1f1b723e */ /* 0x000fe200000000ff */
[-C--:B------:R-:W-:Y:S01]  /*a100*/  FMUL R169, R169, R23.reuse ;  /* 0x00000017a9a97220 */ /* 0x080fe20000400000 */
[----:B------:R-:W-:Y:S01]  /*a110*/  F2FP.F16.F32.PACK_AB R24, R149, R194 ;  /* 0x000000c29518723e */ /* 0x000fe200000000ff */
[-C--:B------:R-:W-:Y:S01]  /*a120*/  FMUL R172, R172, R23.reuse ;  /* 0x00000017acac7220 */ /* 0x080fe20000400000 */
[----:B------:R-:W-:Y:S01]  /*a130*/  F2FP.F16.F32.PACK_AB R26, R199, R196 ;  /* 0x000000c4c71a723e */ /* 0x000fe200000000ff */
[----:B------:R-:W-:Y:S01]  /*a140*/  FMUL R173, R173, R23 ;  /* 0x00000017adad7220 */ /* 0x000fe20000400000 */
[-C--:B------:R-:W-:Y:S01]  /*a150*/  FMUL R170, R170, R195.reuse ;  /* 0x000000c3aaaa7220 */ /* 0x080fe20000400000 */
[-C--:B------:R-:W-:Y:S01]  /*a160*/  FMUL R171, R171, R195.reuse ;  /* 0x000000c3abab7220 */ /* 0x080fe20000400000 */
[----:B------:R-:W-:Y:S01]  /*a170*/  WARPGROUP.ARRIVE ;  /* 0x00000000000079c5 */ /* 0x000fe20000000000 */
[-C--:B------:R-:W-:Y:S01]  /*a180*/  FMUL R174, R174, R195.reuse ;  /* 0x000000c3aeae7220 */ /* 0x080fe20000400000 */
[----:B------:R-:W-:Y:S01]  /*a190*/  FMUL R175, R175, R195 ;  /* 0x000000c3afaf7220 */ /* 0x000fe20000400000 */
[-C--:B------:R-:W-:Y:S01]  /*a1a0*/  FMUL R160, R160, R23.reuse ;  /* 0x00000017a0a07220 */ /* 0x080fe20000400000 */
[-C--:B------:R-:W-:Y:S01]  /*a1b0*/  FMUL R161, R161, R23.reuse ;  /* 0x00000017a1a17220 */ /* 0x080fe20000400000 */
[-C--:B------:R-:W-:Y:S01]  /*a1c0*/  FMUL R164, R164, R23.reuse ;  /* 0x00000017a4a47220 */ /* 0x080fe20000400000 */
[----:B------:R-:W-:Y:S01]  /*a1d0*/  HGMMA.64x16x16.F32 R184, R24, gdesc[UR20].tnspB, R184, gsb0 ;  /* 0x4020001418b87df0 */ /* 0x000fe200080008b8 */
[----:B------:R-:W-:Y:S01]  /*a1e0*/  FMUL R165, R165, R23 ;  /* 0x00000017a5a57220 */ /* 0x000fe20000400000 */
[-C--:B------:R-:W-:Y:S01]  /*a1f0*/  FMUL R162, R162, R195.reuse ;  /* 0x000000c3a2a27220 */ /* 0x080fe20000400000 */
[-C--:B------:R-:W-:Y:S01]  /*a200*/  FMUL R163, R163, R195.reuse ;  /* 0x000000c3a3a37220 */ /* 0x080fe20000400000 */
[-C--:B------:R-:W-:Y:S01]  /*a210*/  FMUL R166, R166, R195.reuse ;  /* 0x000000c3a6a67220 */ /* 0x080fe20000400000 */
        /* <DEDUP_REMOVED lines=9> */
[----:B------:R-:W-:Y:S01]  /*a2b0*/  FSETP.GEU.AND P4, PT, R36, -126, PT ;  /* 0xc2fc00002400780b */ /* 0x000fe20003f8e000 */
[----:B------:R-:W-:Y:S01]  /*a2c0*/  @!P3 FMUL R197, R197, R197 ;  /* 0x000000c5c5c5b220 */ /* 0x000fe20000400000 */
[----:B------:R-:W-:Y:S01]  /*a2d0*/  FSETP.GEU.AND P6, PT, R37, -126, PT ;  /* 0xc2fc00002500780b */ /* 0x000fe20003fce000 */
[----:B------:R-:W-:Y:S01]  /*a2e0*/  @!P2 FMUL R198, R198, R198 ;  /* 0x000000c6c6c6a220 */ /* 0x000fe20000400000 */
[----:B------:R-:W-:Y:S01]  /*a2f0*/  FSETP.GEU.AND P5, PT, R42, -126, PT ;  /* 0xc2fc00002a00780b */ /* 0x000fe20003fae000 */
[----:B------:R-:W-:Y:S01]  /*a300*/  FADD R20, R29, R30 ;  /* 0x0000001e1d147221 */ /* 0x000fe20000000000 */
[----:B------:R-:W-:Y:S01]  /*a310*/  FSETP.GEU.AND P3, PT, R43, -126, PT ;  /* 0xc2fc00002b00780b */ /* 0x000fe20003f6e000 */
[----:B------:R-:W-:Y:S01]  /*a320*/  FFMA R18, R23, R18, R194 ;  /* 0x0000001217127223 */ /* 0x000fe200000000c2 */
[----:B------:R-:W-:Y:S01]  /*a330*/  FSETP.GEU.AND P2, PT, R46, -126, PT ;  /* 0xc2fc00002e00780b */ /* 0x000fe20003f4e000 */
[----:B------:R-:W-:Y:S01]  /*a340*/  FADD R209, R20, R31 ;  /* 0x0000001f14d17221 */ /* 0x000fe20000000000 */
[----:B------:R-:W-:Y:S01]  /*a350*/  MOV R206, UR7 ;  /* 0x0000000700ce7c02 */ /* 0x000fe20008000f00 */
[----:B------:R-:W-:Y:S01]  /*a360*/  FADD R29, R18, R149 ;  /* 0x00000095121d7221 */ /* 0x000fe20000000000 */
[----:B------:R-:W-:Y:S01]  /*a370*/  MOV R207, UR6 ;  /* 0x0000000600cf7c02 */ /* 0x000fe20008000f00 */
[----:B------:R-:W-:Y:S01]  /*a380*/  @!P4 FMUL R36, R36, 0.5 ;  /* 0x3f0000002424c820 */ /* 0x000fe20000400000 */
[----:B------:R-:W-:Y:S01]  /*a390*/  FADD R20, R209, R34 ;  /* 0x00000022d1147221 */ /* 0x000fe20000000000 */
[----:B------:R-:W-:Y:S01]  /*a3a0*/  @!P6 FMUL R37, R37, 0.5 ;  /* 0x3f0000002525e820 */ /* 0x000fe20000400000 */
[----:B------:R-:W-:Y:S01]  /*a3b0*/  FADD R18, R29, R196 ;  /* 0x000000c41d127221 */ /* 0x000fe20000000000 */
[----:B------:R-:W-:Y:S01]  /*a3c0*/  @!P5 FMUL R42, R42, 0.5 ;  /* 0x3f0000002a2ad820 */ /* 0x000fe20000400000 */
[----:B------:R-:W-:Y:S01]  /*a3d0*/  FADD R23, R20, R35 ;  /* 0x0000002314177221 */ /* 0x000fe20000000000 */
[----:B------:R-:W1:Y:S01]  /*a3e0*/  MUFU.EX2 R36, R36 ;  /* 0x0000002400247308 */ /* 0x000e620000000800 */
[----:B------:R-:W-:Y:S01]  /*a3f0*/  @!P3 FMUL R43, R43, 0.5 ;  /* 0x3f0000002b2bb820 */ /* 0x000fe20000400000 */
[----:B------:R-:W-:Y:S01]  /*a400*/  @!P2 FMUL R46, R46, 0.5 ;  /* 0x3f0000002e2ea820 */ /* 0x000fe20000400000 */
[----:B------:R-:W-:Y:S01]  /*a410*/  FADD R18, R18, R199 ;  /* 0x000000c712127221 */ /* 0x000fe20000000000 */
[----:B------:R-:W-:Y:S01]  /*a420*/  FADD R20, R23, R38 ;  /* 0x0000002617147221 */ /* 0x000fe20000000000 */
[----:B------:R-:W-:Y:S01]  /*a430*/  UMOV UR6, UR8 ;  /* 0x0000000800067c82 */ /* 0x000fe20008000000 */
[----:B------:R-:W-:Y:S01]  /*a440*/  UMOV UR7, UR9 ;  /* 0x0000000900077c82 */ /* 0x000fe20008000000 */
[----:B------:R-:W-:Y:S01]  /*a450*/  FADD R23, R18, R197 ;  /* 0x000000c512177221 */ /* 0x000fe20000000000 */
[----:B------:R-:W2:Y:S01]  /*a460*/  MUFU.EX2 R37, R37 ;  /* 0x0000002500257308 */ /* 0x000ea20000000800 */
[----:B------:R-:W-:-:S02]  /*a470*/  WARPGROUP.DEPBAR.LE gsb0, 0x0 ;  /* 0x00008000000079c5 */ /* 0x000fc40000010000 */
[----:B------:R-:W-:Y:S01]  /*a480*/  WARPGROUP.ARRIVE ;  /* 0x00000000000079c5 */ /* 0x000fe20000000000 */
[----:B------:R-:W-:Y:S01]  /*a490*/  FADD R23, R23, R198 ;  /* 0x000000c617177221 */ /* 0x000fe20000000000 */
[C---:B------:R-:W-:Y:S01]  /*a4a0*/  IADD3 R28, R192.reuse, 0x60, RZ ;  /* 0x00000060c01c7810 */ /* 0x040fe20007ffe0ff */
[----:B------:R-:W-:Y:S01]  /*a4b0*/  IMAD.MOV.U32 R29, RZ, RZ, -0x3ffffff0 ;  /* 0xc0000010ff1d7424 */ /* 0x000fe200078e00ff */
[----:B------:R-:W-:Y:S01]  /*a4c0*/  IADD3 R30, R192, 0x280, RZ ;  /* 0x00000280c01e7810 */ /* 0x000fe20007ffe0ff */
[----:B------:R-:W3:Y:S01]  /*a4d0*/  MUFU.EX2 R42, R42 ;  /* 0x0000002a002a7308 */ /* 0x000ee20000000800 */
[----:B------:R-:W-:Y:S01]  /*a4e0*/  HGMMA.64x16x16.F32 R176, R24, gdesc[UR24].tnspB, R176, gsb0 ;  /* 0x4020001818b07df0 */ /* 0x000fe200080008b0 */
[----:B-1----:R-:W-:Y:S01]  /*a4f0*/  @!P4 FMUL R36, R36, R36 ;  /* 0x000000242424c220 */ /* 0x002fe20000400000 */
[----:B------:R-:W-:Y:S02]  /*a500*/  FSETP.GEU.AND P4, PT, R47, -126, PT ;  /* 0xc2fc00002f00780b */ /* 0x000fe40003f8e000 */
[----:B------:R-:W-:Y:S01]  /*a510*/  R2UR UR12, R28 ;  /* 0x000000001c0c72ca */ /* 0x000fe200000e0000 */
[----:B------:R-:W-:Y:S01]  /*a520*/  FADD R18, R23, R36 ;  /* 0x0000002417127221 */ /* 0x000fe20000000000 */
[----:B------:R-:W-:Y:S01]  /*a530*/  IADD3 R28, R192, 0x660, RZ ;  /* 0x00000660c01c7810 */ /* 0x000fe20007ffe0ff */
[----:B------:R-:W1:Y:S01]  /*a540*/  MUFU.EX2 R43, R43 ;  /* 0x0000002b002b7308 */ /* 0x000e620000000800 */
[----:B--2---:R-:W-:Y:S01]  /*a550*/  @!P6 FMUL R37, R37, R37 ;  /* 0x000000252525e220 */ /* 0x004fe20000400000 */
[----:B------:R-:W-:-:S02]  /*a560*/  FSETP.GEU.AND P6, PT, R40, -126, PT ;  /* 0xc2fc00002800780b */ /* 0x000fc40003fce000 */
[----:B------:R-:W-:Y:S01]  /*a570*/  R2UR UR14, R28 ;  /* 0x000000001c0e72ca */ /* 0x000fe200000e0000 */
[----:B------:R-:W-:Y:S01]  /*a580*/  FADD R23, R18, R37 ;  /* 0x0000002512177221 */ /* 0x000fe20000000000 */
[----:B------:R-:W-:Y:S02]  /*a590*/  IADD3 R28, R192, 0x80, RZ ;  /* 0x00000080c01c7810 */ /* 0x000fe40007ffe0ff */
[----:B------:R-:W2:Y:S01]  /*a5a0*/  MUFU.EX2 R46, R46 ;  /* 0x0000002e002e7308 */ /* 0x000ea20000000800 */
[----:B---3--:R-:W-:Y:S01]  /*a5b0*/  @!P5 FMUL R42, R42, R42 ;  /* 0x0000002a2a2ad220 */ /* 0x008fe20000400000 */
[----:B------:R-:W-:Y:S01]  /*a5c0*/  FSETP.GEU.AND P5, PT, R41, -126, PT ;  /* 0xc2fc00002900780b */ /* 0x000fe20003fae000 */
[----:B------:R-:W-:Y:S01]  /*a5d0*/  @!P4 FMUL R47, R47, 0.5 ;  /* 0x3f0000002f2fc820 */ /* 0x000fe20000400000 */
[----:B------:R-:W-:Y:S02]  /*a5e0*/  R2UR UR22, R28 ;  /* 0x000000001c1672ca */ /* 0x000fe400000e0000 */
[----:B------:R-:W-:Y:S01]  /*a5f0*/  R2UR UR23, R29 ;  /* 0x000000001d1772ca */ /* 0x000fe200000e0000 */
[----:B------:R-:W-:Y:S01]  /*a600*/  @!P6 FMUL R40, R40, 0.5 ;  /* 0x3f0000002828e820 */ /* 0x000fe20000400000 */
[----:B------:R-:W-:Y:S01]  /*a610*/  MOV R31, 0xc0000010 ;  /* 0xc0000010001f7802 */ /* 0x000fe20000000f00 */
[----:B-1----:R-:W-:Y:S01]  /*a620*/  @!P3 FMUL R43, R43, R43 ;  /* 0x0000002b2b2bb220 */ /* 0x002fe20000400000 */
[----:B------:R-:W-:Y:S01]  /*a630*/  FSETP.GEU.AND P3, PT, R44, -126, PT ;  /* 0xc2fc00002c00780b */ /* 0x000fe20003f6e000 */
[----:B------:R-:W1:Y:S01]  /*a640*/  MUFU.EX2 R47, R47 ;  /* 0x0000002f002f7308 */ /* 0x000e620000000800 */
[----:B------:R-:W-:Y:S01]  /*a650*/  R2UR UR26, R30 ;  /* 0x000000001e1a72ca */ /* 0x000fe200000e0000 */
[C---:B------:R-:W-:Y:S01]  /*a660*/  VIADD R30, R192.reuse, 0x680 ;  /* 0x00000680c01e7836 */ /* 0x040fe20000000000 */
[----:B------:R-:W-:Y:S01]  /*a670*/  R2UR UR27, R31 ;  /* 0x000000001f1b72ca */ /* 0x000fe200000e0000 */
[----:B------:R-:W-:Y:S01]  /*a680*/  @!P5 FMUL R41, R41, 0.5 ;  /* 0x3f0000002929d820 */ /* 0x000fe20000400000 */
[----:B------:R-:W-:Y:S01]  /*a690*/  IADD3 R28, R192, 0x480, RZ ;  /* 0x00000480c01c7810 */ /* 0x000fe20007ffe0ff */
[----:B--2---:R-:W-:Y:S01]  /*a6a0*/  @!P2 FMUL R46, R46, R46 ;  /* 0x0000002e2e2ea220 */ /* 0x004fe20000400000 */
[----:B------:R-:W-:Y:S01]  /*a6b0*/  FSETP.GEU.AND P2, PT, R45, -126, PT ;  /* 0xc2fc00002d00780b */ /* 0x000fe20003f4e000 */
[----:B------:R-:W2:Y:S01]  /*a6c0*/  MUFU.EX2 R40, R40 ;  /* 0x0000002800287308 */ /* 0x000ea20000000800 */
[----:B------:R-:W-:-:S02]  /*a6d0*/  MOV R29, 0xc0000010 ;  /* 0xc0000010001d7802 */ /* 0x000fc40000000f00 */
[----:B------:R-:W-:Y:S01]  /*a6e0*/  MOV R31, 0xc0000010 ;  /* 0xc0000010001f7802 */ /* 0x000fe20000000f00 */
[----:B------:R-:W-:Y:S01]  /*a6f0*/  @!P3 FMUL R44, R44, 0.5 ;  /* 0x3f0000002c2cb820 */ /* 0x000fe20000400000 */
[----:B------:R-:W-:Y:S02]  /*a700*/  MOV R193, UR5 ;  /* 0x0000000500c17c02 */ /* 0x000fe40008000f00 */
[----:B------:R-:W-:Y:S01]  /*a710*/  MOV R32, UR4 ;  /* 0x0000000400207c02 */ /* 0x000fe20008000f00 */
[----:B------:R-:W-:Y:S02]  /*a720*/  WARPGROUP.DEPBAR.LE gsb0, 0x0 ;  /* 0x00008000000079c5 */ /* 0x000fe40000010000 */
[----:B------:R-:W-:Y:S01]  /*a730*/  WARPGROUP.ARRIVE ;  /* 0x00000000000079c5 */ /* 0x000fe20000000000 */
[----:B------:R-:W3:Y:S01]  /*a740*/  MUFU.EX2 R41, R41 ;  /* 0x0000002900297308 */ /* 0x000ee20000000800 */
[----:B------:R-:W-:Y:S01]  /*a750*/  @!P2 FMUL R45, R45, 0.5 ;  /* 0x3f0000002d2da820 */ /* 0x000fe20000400000 */
[----:B-1----:R-:W-:Y:S01]  /*a760*/  @!P4 FMUL R47, R47, R47 ;  /* 0x0000002f2f2fc220 */ /* 0x002fe20000400000 */
[----:B------:R-:W-:-:S02]  /*a770*/  FSETP.GEU.AND P4, PT, R50, -126, PT ;  /* 0xc2fc00003200780b */ /* 0x000fc40003f8e000 */
[----:B------:R-:W-:Y:S01]  /*a780*/  HGMMA.64x16x16.F32 R168, R24, gdesc[UR28].tnspB, R168, gsb0 ;  /* 0x4020001c18a87df0 */ /* 0x000fe200080008a8 */
[----:B--2---:R-:W-:Y:S01]  /*a790*/  @!P6 FMUL R40, R40, R40 ;  /* 0x000000282828e220 */ /* 0x004fe20000400000 */
[----:B------:R-:W-:Y:S01]  /*a7a0*/  FSETP.GEU.AND P6, PT, R51, -126, PT ;  /* 0xc2fc00003300780b */ /* 0x000fe20003fce000 */
[----:B------:R-:W1:Y:S01]  /*a7b0*/  MUFU.EX2 R44, R44 ;  /* 0x0000002c002c7308 */ /* 0x000e620000000800 */
[----:B------:R-:W-:Y:S02]  /*a7c0*/  R2UR UR30, R28 ;  /* 0x000000001c1e72ca */ /* 0x000fe400000e0000 */
[----:B------:R-:W-:Y:S02]  /*a7d0*/  R2UR UR31, R29 ;  /* 0x000000001d1f72ca */ /* 0x000fe400000e0000 */
[----:B------:R-:W-:Y:S02]  /*a7e0*/  IADD3 R28, R192, 0xa0, RZ ;  /* 0x000000a0c01c7810 */ /* 0x000fe40007ffe0ff */
[----:B------:R-:W-:Y:S01]  /*a7f0*/  MOV R29, 0xc0000010 ;  /* 0xc0000010001d7802 */ /* 0x000fe20000000f00 */
[----:B------:R-:W2:Y:S01]  /*a800*/  MUFU.EX2 R45, R45 ;  /* 0x0000002d002d7308 */ /* 0x000ea20000000800 */
[----:B---3--:R-:W-:Y:S01]  /*a810*/  @!P5 FMUL R41, R41, R41 ;  /* 0x000000292929d220 */ /* 0x008fe20000400000 */
[----:B------:R-:W-:Y:S01]  /*a820*/  FSETP.GEU.AND P5, PT, R54, -126, PT ;  /* 0xc2fc00003600780b */ /* 0x000fe20003fae000 */
[----:B------:R-:W-:Y:S01]  /*a830*/  @!P4 FMUL R50, R50, 0.5 ;  /* 0x3f0000003232c820 */ /* 0x000fe20000400000 */
[----:B------:R-:W-:Y:S01]  /*a840*/  @!P6 FMUL R51, R51, 0.5 ;  /* 0x3f0000003333e820 */ /* 0x000fe20000400000 */
[----:B------:R-:W-:Y:S01]  /*a850*/  R2UR UR5, R193 ;  /* 0x00000000c10572ca */ /* 0x000fe200000e0000 */
[----:B------:R-:W-:Y:S01]  /*a860*/  IMAD.MOV.U32 R193, RZ, RZ, -0x3ffffff0 ;  /* 0xc0000010ffc17424 */ /* 0x000fe200078e00ff */
[----:B------:R-:W-:Y:S01]  /*a870*/  IADD3 R11, R11, 0x1, RZ ;  /* 0x000000010b0b7810 */ /* 0x000fe20007ffe0ff */
[----:B-1----:R-:W-:Y:S01]  /*a880*/  @!P3 FMUL R44, R44, R44 ;  /* 0x0000002c2c2cb220 */ /* 0x002fe20000400000 */
[----:B------:R-:W1:Y:S01]  /*a890*/  MUFU.EX2 R50, R50 ;  /* 0x0000003200327308 */ /* 0x000e620000000800 */
[----:B------:R-:W-:-:S02]  /*a8a0*/  FSETP.GEU.AND P3, PT, R55, -126, PT ;  /* 0xc2fc00003700780b */ /* 0x000fc40003f6e000 */
[----:B------:R-:W-:-:S03]  /*a8b0*/  R2UR UR4, R32 ;  /* 0x00000000200472ca */ /* 0x000fc600000e0000 */
[----:B------:R-:W-:Y:S01]  /*a8c0*/  @!P5 FMUL R54, R54, 0.5 ;  /* 0x3f0000003636d820 */ /* 0x000fe20000400000 */
[----:B--2---:R-:W-:Y:S01]  /*a8d0*/  @!P2 FMUL R45, R45, R45 ;  /* 0x0000002d2d2da220 */ /* 0x004fe20000400000 */
[----:B------:R-:W2:Y:S01]  /*a8e0*/  MUFU.EX2 R51, R51 ;  /* 0x0000003300337308 */ /* 0x000ea20000000800 */
[----:B------:R-:W-:-:S05]  /*a8f0*/  FSETP.GEU.AND P2, PT, R48, -126, PT ;  /* 0xc2fc00003000780b */ /* 0x000fca0003f4e000 */
[----:B------:R-:W-:Y:S02]  /*a900*/  @!P3 FMUL R55, R55, 0.5 ;  /* 0x3f0000003737b820 */ /* 0x000fe40000400000 */
[----:B------:R-:W3:Y:S01]  /*a910*/  MUFU.EX2 R54, R54 ;  /* 0x0000003600367308 */ /* 0x000ee20000000800 */
[----:B-1----:R-:W-:Y:S01]  /*a920*/  @!P4 FMUL R50, R50, R50 ;  /* 0x000000323232c220 */ /* 0x002fe20000400000 */
[----:B------:R-:W-:Y:S02]  /*a930*/  FSETP.GEU.AND P4, PT, R49, -126, PT ;  /* 0xc2fc00003100780b */ /* 0x000fe40003f8e000 */
[----:B------:R-:W-:Y:S01]  /*a940*/  MOV R32, UR4 ;  /* 0x0000000400207c02 */ /* 0x000fe20008000f00 */
[----:B------:R-:W-:Y:S02]  /*a950*/  WARPGROUP.DEPBAR.LE gsb0, 0x0 ;  /* 0x00008000000079c5 */ /* 0x000fe40000010000 */
[----:B------:R-:W-:Y:S01]  /*a960*/  WARPGROUP.ARRIVE ;  /* 0x00000000000079c5 */ /* 0x000fe20000000000 */
[----:B------:R-:W-:Y:S01]  /*a970*/  @!P2 FMUL R48, R48, 0.5 ;  /* 0x3f0000003030a820 */ /* 0x000fe20000400000 */
[----:B--2---:R-:W-:Y:S01]  /*a980*/  @!P6 FMUL R51, R51, R51 ;  /* 0x000000333333e220 */ /* 0x004fe20000400000 */
[----:B------:R-:W-:Y:S01]  /*a990*/  FSETP.GEU.AND P6, PT, R52, -126, PT ;  /* 0xc2fc00003400780b */ /* 0x000fe20003fce000 */
[----:B------:R-:W1:Y:S01]  /*a9a0*/  MUFU.EX2 R55, R55 ;  /* 0x0000003700377308 */ /* 0x000e620000000800 */
[----:B------:R-:W-:Y:S01]  /*a9b0*/  R2UR UR4, R32 ;  /* 0x00000000200472ca */ /* 0x000fe200000e0000 */
[----:B------:R-:W-:Y:S01]  /*a9c0*/  HGMMA.64x16x16.F32 R160, R24, gdesc[UR32].tnspB, R160, gsb0 ;  /* 0x4020002018a07df0 */ /* 0x000fe200080008a0 */
[----:B------:R-:W-:Y:S01]  /*a9d0*/  R2UR UR34, R30 ;  /* 0x000000001e2272ca */ /* 0x000fe200000e0000 */
[----:B------:R-:W-:Y:S01]  /*a9e0*/  @!P4 FMUL R49, R49, 0.5 ;  /* 0x3f0000003131c820 */ /* 0x000fe20000400000 */
[----:B------:R-:W-:Y:S01]  /*a9f0*/  R2UR UR35, R31 ;  /* 0x000000001f2372ca */ /* 0x000fe200000e0000 */
[----:B---3--:R-:W-:Y:S01]  /*aa00*/  @!P5 FMUL R54, R54, R54 ;  /* 0x000000363636d220 */ /* 0x008fe20000400000 */
[----:B------:R-:W-:Y:S01]  /*aa10*/  FSETP.GEU.AND P5, PT, R53, -126, PT ;  /* 0xc2fc00003500780b */ /* 0x000fe20003fae000 */
[----:B------:R-:W2:Y:S01]  /*aa20*/  MUFU.EX2 R48, R48 ;  /* 0x0000003000307308 */ /* 0x000ea20000000800 */
[----:B------:R-:W-:-:S02]  /*aa30*/  VIADD R30, R192, 0x2a0 ;  /* 0x000002a0c01e7836 */ /* 0x000fc40000000000 */
[----:B------:R-:W-:Y:S02]  /*aa40*/  IMAD.MOV.U32 R31, RZ, RZ, -0x3ffffff0 ;  /* 0xc0000010ff1f7424 */ /* 0x000fe400078e00ff */
[----:B------:R-:W-:-:S03]  /*aa50*/  @!P6 FMUL R52, R52, 0.5 ;  /* 0x3f0000003434e820 */ /* 0x000fc60000400000 */
[----:B------:R-:W3:Y:S01]  /*aa60*/  MUFU.EX2 R49, R49 ;  /* 0x0000003100317308 */ /* 0x000ee20000000800 */
[----:B-1----:R-:W-:Y:S01]  /*aa70*/  @!P3 FMUL R55, R55, R55 ;  /* 0x000000373737b220 */ /* 0x002fe20000400000 */
[----:B------:R-:W-:Y:S02]  /*aa80*/  FSETP.GEU.AND P3, PT, R58, -126, PT ;  /* 0xc2fc00003a00780b */ /* 0x000fe40003f6e000 */
[----:B------:R-:W-:-:S04]  /*aa90*/  @!P5 FMUL R53, R53, 0.5 ;  /* 0x3f0000003535d820 */ /* 0x000fc80000400000 */
[----:B------:R-:W1:Y:S01]  /*aaa0*/  MUFU.EX2 R52, R52 ;  /* 0x0000003400347308 */ /* 0x000e620000000800 */
[----:B--2---:R-:W-:Y:S01]  /*aab0*/  @!P2 FMUL R48, R48, R48 ;  /* 0x000000303030a220 */ /* 0x004fe20000400000 */
[----:B------:R-:W-:-:S05]  /*aac0*/  FSETP.GEU.AND P2, PT, R59, -126, PT ;  /* 0xc2fc00003b00780b */ /* 0x000fca0003f4e000 */
[----:B------:R-:W-:Y:S01]  /*aad0*/  @!P3 FMUL R58, R58, 0.5 ;  /* 0x3f0000003a3ab820 */ /* 0x000fe20000400000 */
[----:B------:R-:W2:Y:S01]  /*aae0*/  MUFU.EX2 R53, R53 ;  /* 0x0000003500357308 */ /* 0x000ea20000000800 */
[----:B---3--:R-:W-:Y:S01]  /*aaf0*/  @!P4 FMUL R49, R49, R49 ;  /* 0x000000313131c220 */ /* 0x008fe20000400000 */
[----:B------:R-:W-:-:S05]  /*ab00*/  FSETP.GEU.AND P4, PT, R62, -126, PT ;  /* 0xc2fc00003e00780b */ /* 0x000fca0003f8e000 */
[----:B------:R-:W-:Y:S01]  /*ab10*/  @!P2 FMUL R59, R59, 0.5 ;  /* 0x3f0000003b3ba820 */ /* 0x000fe20000400000 */
[----:B------:R-:W3:Y:S01]  /*ab20*/  MUFU.EX2 R58, R58 ;  /* 0x0000003a003a7308 */ /* 0x000ee20000000800 */
[----:B-1----:R-:W-:Y:S01]  /*ab30*/  @!P6 FMUL R52, R52, R52 ;  /* 0x000000343434e220 */ /* 0x002fe20000400000 */
[----:B------:R-:W-:Y:S01]  /*ab40*/  FSETP.GEU.AND P6, PT, R63, -126, PT ;  /* 0xc2fc00003f00780b */ /* 0x000fe20003fce000 */
[----:B------:R-:W-:Y:S02]  /*ab50*/  WARPGROUP.DEPBAR.LE gsb0, 0x0 ;  /* 0x00008000000079c5 */ /* 0x000fe40000010000 */
[----:B------:R-:W-:Y:S02]  /*ab60*/  WARPGROUP.ARRIVE ;  /* 0x00000000000079c5 */ /* 0x000fe40000000000 */
[----:B------:R-:W-:Y:S01]  /*ab70*/  @!P4 FMUL R62, R62, 0.5 ;  /* 0x3f0000003e3ec820 */ /* 0x000fe20000400000 */
[----:B------:R-:W1:Y:S01]  /*ab80*/  MUFU.EX2 R59, R59 ;  /* 0x0000003b003b7308 */ /* 0x000e620000000800 */
[----:B--2---:R-:W-:Y:S01]  /*ab90*/  @!P5 FMUL R53, R53, R53 ;  /* 0x000000353535d220 */ /* 0x004fe20000400000 */
[----:B------:R-:W-:Y:S01]  /*aba0*/  FSETP.GEU.AND P5, PT, R56, -126, PT ;  /* 0xc2fc00003800780b */ /* 0x000fe20003fae000 */
[----:B------:R-:W-:Y:S04]  /*abb0*/  HGMMA.64x16x16.F32 R152, R24, gdesc[UR36].tnspB, R152, gsb0 ;  /* 0x4020002418987df0 */ /* 0x000fe80008000898 */
[----:B------:R-:W-:Y:S01]  /*abc0*/  @!P6 FMUL R63, R63, 0.5 ;  /* 0x3f0000003f3fe820 */ /* 0x000fe20000400000 */
[----:B------:R-:W2:Y:S01]  /*abd0*/  MUFU.EX2 R62, R62 ;  /* 0x0000003e003e7308 */ /* 0x000ea20000000800 */
[----:B---3--:R-:W-:Y:S01]  /*abe0*/  @!P3 FMUL R58, R58, R58 ;  /* 0x0000003a3a3ab220 */ /* 0x008fe20000400000 */
[----:B------:R-:W-:-:S05]  /*abf0*/  FSETP.GEU.AND P3, PT, R57, -126, PT ;  /* 0xc2fc00003900780b */ /* 0x000fca0003f6e000 */
[----:B------:R-:W-:Y:S01]  /*ac00*/  @!P5 FMUL R56, R56, 0.5 ;  /* 0x3f0000003838d820 */ /* 0x000fe20000400000 */
[----:B------:R-:W3:Y:S01]  /*ac10*/  MUFU.EX2 R63, R63 ;  /* 0x0000003f003f7308 */ /* 0x000ee20000000800 */
[----:B-1----:R-:W-:Y:S01]  /*ac20*/  @!P2 FMUL R59, R59, R59 ;  /* 0x0000003b3b3ba220 */ /* 0x002fe20000400000 */
[----:B------:R-:W-:-:S05]  /*ac30*/  FSETP.GEU.AND P2, PT, R60, -126, PT ;  /* 0xc2fc00003c00780b */ /* 0x000fca0003f4e000 */
[----:B------:R-:W-:Y:S01]  /*ac40*/  @!P3 FMUL R57, R57, 0.5 ;  /* 0x3f0000003939b820 */ /* 0x000fe20000400000 */
        /* <DEDUP_REMOVED lines=12> */
[----:B------:R-:W-:Y:S01]  /*ad10*/  VIADD R24, R192, 0x880 ;  /* 0x00000880c0187836 */ /* 0x000fe20000000000 */
[----:B------:R-:W-:Y:S02]  /*ad20*/  MOV R25, 0xc0000010 ;  /* 0xc000001000197802 */ /* 0x000fe40000000f00 */
[----:B------:R-:W1:Y:S01]  /*ad30*/  MUFU.EX2 R61, R61 ;  /* 0x0000003d003d7308 */ /* 0x000e620000000800 */
[----:B------:R-:W-:Y:S01]  /*ad40*/  F2FP.F16.F32.PACK_AB R27, R39, R38 ;  /* 0x00000026271b723e */ /* 0x000fe200000000ff */
[----:B--2---:R-:W-:Y:S01]  /*ad50*/  @!P3 FMUL R57, R57, R57 ;  /* 0x000000393939b220 */ /* 0x004fe20000400000 */
[----:B------:R-:W-:Y:S01]  /*ad60*/  R2UR UR38, R24 ;  /* 0x00000000182672ca */ /* 0x000fe200000e0000 */
[----:B------:R-:W-:Y:S01]  /*ad70*/  @!P6 FMUL R66, R66, 0.5 ;  /* 0x3f0000004242e820 */ /* 0x000fe20000400000 */
[----:B------:R-:W-:-:S02]  /*ad80*/  R2UR UR39, R25 ;  /* 0x00000000192772ca */ /* 0x000fc400000e0000 */
[----:B------:R-:W-:Y:S01]  /*ad90*/  @!P5 FMUL R67, R67, 0.5 ;  /* 0x3f0000004343d820 */ /* 0x000fe20000400000 */
[----:B------:R-:W-:Y:S01]  /*ada0*/  F2FP.F16.F32.PACK_AB R25, R35, R34 ;  /* 0x000000222319723e */ /* 0x000fe200000000ff */
[----:B------:R-:W-:Y:S01]  /*adb0*/  FADD R35, R20, R39 ;  /* 0x0000002714237221 */ /* 0x000fe20000000000 */
[----:B------:R-:W-:Y:S01]  /*adc0*/  F2FP.F16.F32.PACK_AB R24, R198, R197 ;  /* 0x000000c5c618723e */ /* 0x000fe200000000ff */
[----:B---3--:R-:W-:Y:S01]  /*add0*/  @!P2 FMUL R60, R60, R60 ;  /* 0x0000003c3c3ca220 */ /* 0x008fe20000400000 */
[----:B------:R-:W-:Y:S01]  /*ade0*/  F2FP.F16.F32.PACK_AB R26, R37, R36 ;  /* 0x00000024251a723e */ /* 0x000fe200000000ff */
[----:B------:R-:W-:Y:S01]  /*adf0*/  FADD R18, R35, R42 ;  /* 0x0000002a23127221 */ /* 0x000fe20000000000 */
[----:B------:R-:W-:Y:S01]  /*ae00*/  FSETP.GEU.AND P3, PT, R70, -126, PT ;  /* 0xc2fc00004600780b */ /* 0x000fe20003f6e000 */
[----:B------:R-:W2:Y:S01]  /*ae10*/  MUFU.EX2 R66, R66 ;  /* 0x0000004200427308 */ /* 0x000ea20000000800 */
[----:B------:R-:W-:Y:S01]  /*ae20*/  WARPGROUP.ARRIVE ;  /* 0x00000000000079c5 */ /* 0x000fe20000000000 */
[----:B------:R-:W-:Y:S01]  /*ae30*/  FSETP.GEU.AND P2, PT, R71, -126, PT ;  /* 0xc2fc00004700780b */ /* 0x000fe20003f4e000 */
[----:B-1----:R-:W-:Y:S01]  /*ae40*/  @!P4 FMUL R61, R61, R61 ;  /* 0x0000003d3d3dc220 */ /* 0x002fe20000400000 */
[----:B------:R-:W-:-:S02]  /*ae50*/  FSETP.GEU.AND P4, PT, R64, -126, PT ;  /* 0xc2fc00004000780b */ /* 0x000fc40003f8e000 */
[----:B------:R-:W-:Y:S01]  /*ae60*/  MOV R37, UR5 ;  /* 0x0000000500257c02 */ /* 0x000fe20008000f00 */
[----:B------:R-:W-:Y:S01]  /*ae70*/  HGMMA.64x16x16.F32 R184, R24, gdesc[UR40].tnspB, R184, gsb0 ;  /* 0x4020002818b87df0 */ /* 0x000fe200080008b8 */
[----:B------:R-:W1:Y:S01]  /*ae80*/  MUFU.EX2 R67, R67 ;  /* 0x0000004300437308 */ /* 0x000e620000000800 */
[----:B------:R-:W-:Y:S02]  /*ae90*/  R2UR UR42, R28 ;  /* 0x000000001c2a72ca */ /* 0x000fe400000e0000 */
[----:B------:R-:W-:Y:S01]  /*aea0*/  R2UR UR43, R29 ;  /* 0x000000001d2b72ca */ /* 0x000fe200000e0000 */
[----:B------:R-:W-:Y:S01]  /*aeb0*/  @!P3 FMUL R70, R70, 0.5 ;  /* 0x3f0000004646b820 */ /* 0x000fe20000400000 */
[----:B------:R-:W-:Y:S02]  /*aec0*/  IADD3 R28, R192, 0x4a0, RZ ;  /* 0x000004a0c01c7810 */ /* 0x000fe40007ffe0ff */
[----:B------:R-:W-:Y:S01]  /*aed0*/  @!P2 FMUL R71, R71, 0.5 ;  /* 0x3f0000004747a820 */ /* 0x000fe20000400000 */
[----:B------:R-:W-:Y:S01]  /*aee0*/  MOV R29, 0xc0000010 ;  /* 0xc0000010001d7802 */ /* 0x000fe20000000f00 */
[----:B--2---:R-:W-:Y:S01]  /*aef0*/  @!P6 FMUL R66, R66, R66 ;  /* 0x000000424242e220 */ /* 0x004fe20000400000 */
[----:B------:R-:W2:Y:S01]  /*af00*/  MUFU.EX2 R70, R70 ;  /* 0x0000004600467308 */ /* 0x000ea20000000800 */
[----:B------:R-:W-:Y:S01]  /*af10*/  FSETP.GEU.AND P6, PT, R65, -126, PT ;  /* 0xc2fc00004100780b */ /* 0x000fe20003fce000 */
[----:B------:R-:W-:Y:S01]  /*af20*/  @!P4 FMUL R64, R64, 0.5 ;  /* 0x3f0000004040c820 */ /* 0x000fe20000400000 */
[----:B------:R-:W-:Y:S01]  /*af30*/  R2UR UR5, R37 ;  /* 0x00000000250572ca */ /* 0x000fe200000e0000 */
[----:B-1----:R-:W-:Y:S01]  /*af40*/  @!P5 FMUL R67, R67, R67 ;  /* 0x000000434343d220 */ /* 0x002fe20000400000 */
[----:B------:R-:W-:-:S03]  /*af50*/  FSETP.GEU.AND P5, PT, R68, -126, PT ;  /* 0xc2fc00004400780b */ /* 0x000fc60003fae000 */
[----:B------:R-:W1:Y:S06]  /*af60*/  MUFU.EX2 R71, R71 ;  /* 0x0000004700477308 */ /* 0x000e6c0000000800 */
[----:B------:R-:W-:Y:S01]  /*af70*/  @!P6 FMUL R65, R65, 0.5 ;  /* 0x3f0000004141e820 */ /* 0x000fe20000400000 */
[----:B--2---:R-:W-:Y:S01]  /*af80*/  @!P3 FMUL R70, R70, R70 ;  /* 0x000000464646b220 */ /* 0x004fe20000400000 */
[----:B------:R-:W-:Y:S01]  /*af90*/  FSETP.GEU.AND P3, PT, R69, -126, PT ;  /* 0xc2fc00004500780b */ /* 0x000fe20003f6e000 */
[----:B------:R-:W2:Y:S01]  /*afa0*/  MUFU.EX2 R64, R64 ;  /* 0x0000004000407308 */ /* 0x000ea20000000800 */
[----:B------:R-:W-:Y:S01]  /*afb0*/  @!P5 FMUL R68, R68, 0.5 ;  /* 0x3f0000004444d820 */ /* 0x000fe20000400000 */
[----:B-1----:R-:W-:-:S06]  /*afc0*/  @!P2 FMUL R71, R71, R71 ;  /* 0x000000474747a220 */ /* 0x002fcc0000400000 */
[----:B------:R-:W1:Y:S01]  /*afd0*/  MUFU.EX2 R65, R65 ;  /* 0x0000004100417308 */ /* 0x000e620000000800 */
[----:B------:R-:W-:Y:S01]  /*afe0*/  FSETP.GEU.AND P2, PT, R74, -126, PT ;  /* 0xc2fc00004a00780b */ /* 0x000fe20003f4e000 */
[----:B------:R-:W-:Y:S02]  /*aff0*/  WARPGROUP.DEPBAR.LE gsb0, 0x0 ;  /* 0x00008000000079c5 */ /* 0x000fe40000010000 */
[----:B------:R-:W-:Y:S01]  /*b000*/  WARPGROUP.ARRIVE ;  /* 0x00000000000079c5 */ /* 0x000fe20000000000 */
[----:B------:R-:W-:-:S03]  /*b010*/  @!P3 FMUL R69, R69, 0.5 ;  /* 0x3f0000004545b820 */ /* 0x000fc60000400000 */
[----:B------:R-:W3:Y:S01]  /*b020*/  MUFU.EX2 R68, R68 ;  /* 0x0000004400447308 */ /* 0x000ee20000000800 */
[----:B--2---:R-:W-:Y:S01]  /*b030*/  @!P4 FMUL R64, R64, R64 ;  /* 0x000000404040c220 */ /* 0x004fe20000400000 */
[----:B------:R-:W-:Y:S01]  /*b040*/  FSETP.GEU.AND P4, PT, R75, -126, PT ;  /* 0xc2fc00004b00780b */ /* 0x000fe20003f8e000 */
[----:B------:R-:W-:Y:S01]  /*b050*/  HGMMA.64x16x16.F32 R176, R24, gdesc[UR44].tnspB, R176, gsb0 ;  /* 0x4020002c18b07df0 */ /* 0x000fe200080008b0 */
[----:B------:R-:W-:Y:S02]  /*b060*/  R2UR UR46, R30 ;  /* 0x000000001e2e72ca */ /* 0x000fe400000e0000 */
[----:B------:R-:W-:Y:S01]  /*b070*/  @!P2 FMUL R74, R74, 0.5 ;  /* 0x3f0000004a4aa820 */ /* 0x000fe20000400000 */
[----:B------:R-:W-:Y:S01]  /*b080*/  R2UR UR47, R31 ;  /* 0x000000001f2f72ca */ /* 0x000fe200000e0000 */
[----:B------:R-:W2:Y:S01]  /*b090*/  MUFU.EX2 R69, R69 ;  /* 0x0000004500457308 */ /* 0x000ea20000000800 */
[----:B-1----:R-:W-:Y:S01]  /*b0a0*/  @!P6 FMUL R65, R65, R65 ;  /* 0x000000414141e220 */ /* 0x002fe20000400000 */
[----:B------:R-:W-:Y:S01]  /*b0b0*/  IMAD.MOV.U32 R31, RZ, RZ, -0x3ffffff0 ;  /* 0xc0000010ff1f7424 */ /* 0x000fe200078e00ff */
[----:B------:R-:W-:-:S02]  /*b0c0*/  IADD3 R30, R192, 0x6a0, RZ ;  /* 0x000006a0c01e7810 */ /* 0x000fc40007ffe0ff */
[----:B------:R-:W-:Y:S02]  /*b0d0*/  FSETP.GEU.AND P6, PT, R78, -126, PT ;  /* 0xc2fc00004e00780b */ /* 0x000fe40003fce000 */
[----:B------:R-:W-:Y:S01]  /*b0e0*/  @!P4 FMUL R75, R75, 0.5 ;  /* 0x3f0000004b4bc820 */ /* 0x000fe20000400000 */
[----:B------:R-:W1:Y:S01]  /*b0f0*/  MUFU.EX2 R74, R74 ;  /* 0x0000004a004a7308 */ /* 0x000e620000000800 */
[----:B---3--:R-:W-:Y:S01]  /*b100*/  @!P5 FMUL R68, R68, R68 ;  /* 0x000000444444d220 */ /* 0x008fe20000400000 */
[----:B------:R-:W-:-:S06]  /*b110*/  FSETP.GEU.AND P5, PT, R79, -126, PT ;  /* 0xc2fc00004f00780b */ /* 0x000fcc0003fae000 */
[----:B------:R-:W3:Y:S01]  /*b120*/  MUFU.EX2 R75, R75 ;  /* 0x0000004b004b7308 */ /* 0x000ee20000000800 */
[----:B--2---:R-:W-:Y:S01]  /*b130*/  @!P3 FMUL R69, R69, R69 ;  /* 0x000000454545b220 */ /* 0x004fe20000400000 */
[----:B------:R-:W-:Y:S01]  /*b140*/  @!P6 FMUL R78, R78, 0.5 ;  /* 0x3f0000004e4ee820 */ /* 0x000fe20000400000 */
[----:B------:R-:W-:-:S04]  /*b150*/  FSETP.GEU.AND P3, PT, R72, -126, PT ;  /* 0xc2fc00004800780b */ /* 0x000fc80003f6e000 */
[----:B------:R-:W-:Y:S01]  /*b160*/  @!P5 FMUL R79, R79, 0.5 ;  /* 0x3f0000004f4fd820 */ /* 0x000fe20000400000 */
[----:B------:R-:W2:Y:S01]  /*b170*/  MUFU.EX2 R78, R78 ;  /* 0x0000004e004e7308 */ /* 0x000ea20000000800 */
[----:B-1----:R-:W-:Y:S01]  /*b180*/  @!P2 FMUL R74, R74, R74 ;  /* 0x0000004a4a4aa220 */ /* 0x002fe20000400000 */
[----:B------:R-:W-:-:S06]  /*b190*/  FSETP.GEU.AND P2, PT, R73, -126, PT ;  /* 0xc2fc00004900780b */ /* 0x000fcc0003f4e000 */
[----:B------:R-:W-:Y:S01]  /*b1a0*/  @!P3 FMUL R72, R72, 0.5 ;  /* 0x3f0000004848b820 */ /* 0x000fe20000400000 */
[----:B---3--:R-:W-:Y:S01]  /*b1b0*/  @!P4 FMUL R75, R75, R75 ;  /* 0x0000004b4b4bc220 */ /* 0x008fe20000400000 */
[----:B------:R-:W-:Y:S01]  /*b1c0*/  FSETP.GEU.AND P4, PT, R76, -126, PT ;  /* 0xc2fc00004c00780b */ /* 0x000fe20003f8e000 */
[----:B------:R-:W1:Y:S01]  /*b1d0*/  MUFU.EX2 R79, R79 ;  /* 0x0000004f004f7308 */ /* 0x000e620000000800 */
[----:B------:R-:W-:Y:S02]  /*b1e0*/  WARPGROUP.DEPBAR.LE gsb0, 0x0 ;  /* 0x00008000000079c5 */ /* 0x000fe40000010000 */
[----:B------:R-:W-:Y:S01]  /*b1f0*/  WARPGROUP.ARRIVE ;  /* 0x00000000000079c5 */ /* 0x000fe20000000000 */
[----:B--2---:R-:W-:Y:S01]  /*b200*/  @!P6 FMUL R78, R78, R78 ;  /* 0x0000004e4e4ee220 */ /* 0x004fe20000400000 */
[----:B------:R-:W-:Y:S01]  /*b210*/  FSETP.GEU.AND P6, PT, R77, -126, PT ;  /* 0xc2fc00004d00780b */ /* 0x000fe20003fce000 */
[----:B------:R-:W-:Y:S02]  /*b220*/  @!P2 FMUL R73, R73, 0.5 ;  /* 0x3f0000004949a820 */ /* 0x000fe40000400000 */
[----:B------:R-:W2:Y:S01]  /*b230*/  MUFU.EX2 R72, R72 ;  /* 0x0000004800487308 */ /* 0x000ea20000000800 */
[----:B------:R-:W-:Y:S01]  /*b240*/  HGMMA.64x16x16.F32 R168, R24, gdesc[UR48].tnspB, R168, gsb0 ;  /* 0x4020003018a87df0 */ /* 0x000fe200080008a8 */
[----:B------:R-:W-:-:S02]  /*b250*/  R2UR UR50, R28 ;  /* 0x000000001c3272ca */ /* 0x000fc400000e0000 */
[----:B------:R-:W-:Y:S01]  /*b260*/  @!P4 FMUL R76, R76, 0.5 ;  /* 0x3f0000004c4cc820 */ /* 0x000fe20000400000 */
[----:B------:R-:W-:Y:S01]  /*b270*/  R2UR UR51, R29 ;  /* 0x000000001d3372ca */ /* 0x000fe200000e0000 */
[----:B------:R-:W-:Y:S01]  /*b280*/  VIADD R28, R192, 0xc0 ;  /* 0x000000c0c01c7836 */ /* 0x000fe20000000000 */
[----:B------:R-:W-:Y:S01]  /*b290*/  MOV R29, 0xc0000010 ;  /* 0xc0000010001d7802 */ /* 0x000fe20000000f00 */
[----:B------:R-:W3:Y:S01]  /*b2a0*/  MUFU.EX2 R73, R73 ;  /* 0x0000004900497308 */ /* 0x000ee20000000800 */
[----:B-1----:R-:W-:Y:S01]  /*b2b0*/  @!P5 FMUL R79, R79, R79 ;  /* 0x0000004f4f4fd220 */ /* 0x002fe20000400000 */
[----:B------:R-:W-:Y:S01]  /*b2c0*/  FSETP.GEU.AND P5, PT, R82, -126, PT ;  /* 0xc2fc00005200780b */ /* 0x000fe20003fae000 */
[----:B------:R-:W-:Y:S01]  /*b2d0*/  @!P6 FMUL R77, R77, 0.5 ;  /* 0x3f0000004d4de820 */ /* 0x000fe20000400000 */
[----:B------:R-:W-:Y:S01]  /*b2e0*/  R2UR UR8, R28 ;  /* 0x000000001c0872ca */ /* 0x000fe200000e0000 */
[----:B------:R-:W-:Y:S01]  /*b2f0*/  VIADD R28, R192, 0x4c0 ;  /* 0x000004c0c01c7836 */ /* 0x000fe20000000000 */
[----:B------:R-:W-:-:S02]  /*b300*/  R2UR UR9, R29 ;  /* 0x000000001d0972ca */ /* 0x000fc400000e0000 */
[----:B------:R-:W1:Y:S01]  /*b310*/  MUFU.EX2 R76, R76 ;  /* 0x0000004c004c7308 */ /* 0x000e620000000800 */
[----:B------:R-:W-:Y:S01]  /*b320*/  MOV R29, 0xc0000010 ;  /* 0xc0000010001d7802 */ /* 0x000fe20000000f00 */
[----:B--2---:R-:W-:Y:S01]  /*b330*/  @!P3 FMUL R72, R72, R72 ;  /* 0x000000484848b220 */ /* 0x004fe20000400000 */
[----:B------:R-:W-:Y:S02]  /*b340*/  R2UR UR20, R28 ;  /* 0x000000001c1472ca */ /* 0x000fe400000e0000 */
[----:B------:R-:W-:Y:S02]  /*b350*/  R2UR UR21, R29 ;  /* 0x000000001d1572ca */ /* 0x000fe400000e0000 */
[----:B------:R-:W-:Y:S01]  /*b360*/  FSETP.GEU.AND P3, PT, R83, -126, PT ;  /* 0xc2fc00005300780b */ /* 0x000fe20003f6e000 */
[----:B------:R-:W2:Y:S01]  /*b370*/  MUFU.EX2 R77, R77 ;  /* 0x0000004d004d7308 */ /* 0x000ea20000000800 */
[----:B---3--:R-:W-:Y:S01]  /*b380*/  @!P2 FMUL R73, R73, R73 ;  /* 0x000000494949a220 */ /* 0x008fe20000400000 */
[----:B------:R-:W-:Y:S01]  /*b390*/  FSETP.GEU.AND P2, PT, R86, -126, PT ;  /* 0xc2fc00005600780b */ /* 0x000fe20003f4e000 */
[----:B------:R-:W-:Y:S01]  /*b3a0*/  @!P5 FMUL R82, R82, 0.5 ;  /* 0x3f0000005252d820 */ /* 0x000fe20000400000 */
[----:B------:R-:W-:-:S02]  /*b3b0*/  IADD3 R28, R192, 0xe0, RZ ;  /* 0x000000e0c01c7810 */ /* 0x000fc40007ffe0ff */
[----:B------:R-:W-:Y:S01]  /*b3c0*/  MOV R29, 0xc0000010 ;  /* 0xc0000010001d7802 */ /* 0x000fe20000000f00 */
[----:B-1----:R-:W-:Y:S02]  /*b3d0*/  @!P4 FMUL R76, R76, R76 ;  /* 0x0000004c4c4cc220 */ /* 0x002fe40000400000 */
[----:B------:R-:W1:Y:S01]  /*b3e0*/  MUFU.EX2 R82, R82 ;  /* 0x0000005200527308 */ /* 0x000e620000000800 */
[----:B------:R-:W-:Y:S02]  /*b3f0*/  FSETP.GEU.AND P4, PT, R87, -126, PT ;  /* 0xc2fc00005700780b */ /* 0x000fe40003f8e000 */
[----:B------:R-:W-:-:S03]  /*b400*/  @!P3 FMUL R83, R83, 0.5 ;  /* 0x3f0000005353b820 */ /* 0x000fc60000400000 */
[----:B------:R-:W-:Y:S01]  /*b410*/  @!P2 FMUL R86, R86, 0.5 ;  /* 0x3f0000005656a820 */ /* 0x000fe20000400000 */
[----:B--2---:R-:W-:Y:S02]  /*b420*/  @!P6 FMUL R77, R77, R77 ;  /* 0x0000004d4d4de220 */ /* 0x004fe40000400000 */
[----:B------:R-:W2:Y:S01]  /*b430*/  MUFU.EX2 R83, R83 ;  /* 0x0000005300537308 */ /* 0x000ea20000000800 */
[----:B------:R-:W-:Y:S01]  /*b440*/  FSETP.GEU.AND P6, PT, R80, -126, PT ;  /* 0xc2fc00005000780b */ /* 0x000fe20003fce000 */
[----:B------:R-:W-:Y:S02]  /*b450*/  WARPGROUP.DEPBAR.LE gsb0, 0x0 ;  /* 0x00008000000079c5 */ /* 0x000fe40000010000 */
[----:B------:R-:W-:Y:S01]  /*b460*/  WARPGROUP.ARRIVE ;  /* 0x00000000000079c5 */ /* 0x000fe20000000000 */
[----:B------:R-:W-:-:S03]  /*b470*/  @!P4 FMUL R87, R87, 0.5 ;  /* 0x3f0000005757c820 */ /* 0x000fc60000400000 */
[----:B------:R-:W3:Y:S01]  /*b480*/  MUFU.EX2 R86, R86 ;  /* 0x0000005600567308 */ /* 0x000ee20000000800 */
[----:B-1----:R-:W-:Y:S01]  /*b490*/  @!P5 FMUL R82, R82, R82 ;  /* 0x000000525252d220 */ /* 0x002fe20000400000 */
[----:B------:R-:W-:Y:S01]  /*b4a0*/  HGMMA.64x16x16.F32 R160, R24, gdesc[UR52].tnspB, R160, gsb0 ;  /* 0x4020003418a07df0 */ /* 0x000fe200080008a0 */
[----:B------:R-:W-:Y:S02]  /*b4b0*/  R2UR UR54, R30 ;  /* 0x000000001e3672ca */ /* 0x000fe400000e0000 */
[----:B------:R-:W-:Y:S01]  /*b4c0*/  R2UR UR55, R31 ;  /* 0x000000001f3772ca */ /* 0x000fe200000e0000 */
[----:B------:R-:W-:Y:S01]  /*b4d0*/  @!P6 FMUL R80, R80, 0.5 ;  /* 0x3f0000005050e820 */ /* 0x000fe20000400000 */
[----:B------:R-:W-:Y:S01]  /*b4e0*/  IADD3 R30, R192, 0x2c0, RZ ;  /* 0x000002c0c01e7810 */ /* 0x000fe20007ffe0ff */
[----:B------:R-:W1:Y:S01]  /*b4f0*/  MUFU.EX2 R87, R87 ;  /* 0x0000005700577308 */ /* 0x000e620000000800 */
[----:B------:R-:W-:Y:S01]  /*b500*/  MOV R31, 0xc0000010 ;  /* 0xc0000010001f7802 */ /* 0x000fe20000000f00 */
[----:B--2---:R-:W-:Y:S01]  /*b510*/  @!P3 FMUL R83, R83, R83 ;  /* 0x000000535353b220 */ /* 0x004fe20000400000 */
[----:B------:R-:W-:-:S02]  /*b520*/  R2UR UR16, R30 ;  /* 0x000000001e1072ca */ /* 0x000fc400000e0000 */
[----:B------:R-:W-:Y:S01]  /*b530*/  R2UR UR17, R31 ;  /* 0x000000001f1172ca */ /* 0x000fe200000e0000 */
[----:B------:R-:W-:Y:S01]  /*b540*/  IMAD.MOV.U32 R31, RZ, RZ, -0x3ffffff0 ;  /* 0xc0000010ff1f7424 */ /* 0x000fe200078e00ff */
[----:B------:R-:W-:Y:S01]  /*b550*/  IADD3 R30, R192, 0x6c0, RZ ;  /* 0x000006c0c01e7810 */ /* 0x000fe20007ffe0ff */
[----:B------:R-:W2:Y:S01]  /*b560*/  MUFU.EX2 R80, R80 ;  /* 0x0000005000507308 */ /* 0x000ea20000000800 */
[----:B---3--:R-:W-:Y:S01]  /*b570*/  @!P2 FMUL R86, R86, R86 ;  /* 0x000000565656a220 */ /* 0x008fe20000400000 */
[----:B------:R-:W-:Y:S02]  /*b580*/  FSETP.GEU.AND P5, PT, R81, -126, PT ;  /* 0xc2fc00005100780b */ /* 0x000fe40003fae000 */
[----:B------:R-:W-:Y:S01]  /*b590*/  R2UR UR24, R30 ;  /* 0x000000001e1872ca */ /* 0x000fe200000e0000 */
[----:B------:R-:W-:Y:S01]  /*b5a0*/  VIADD R30, R192, 0x2e0 ;  /* 0x000002e0c01e7836 */ /* 0x000fe20000000000 */
[----:B------:R-:W-:Y:S02]  /*b5b0*/  R2UR UR25, R31 ;  /* 0x000000001f1972ca */ /* 0x000fe400000e0000 */
[----:B------:R-:W-:Y:S01]  /*b5c0*/  MOV R31, 0xc0000010 ;  /* 0xc0000010001f7802 */ /* 0x000fe20000000f00 */
[----:B-1----:R-:W-:Y:S01]  /*b5d0*/  @!P4 FMUL R87, R87, R87 ;  /* 0x000000575757c220 */ /* 0x002fe20000400000 */
[----:B------:R-:W-:-:S02]  /*b5e0*/  FSETP.GEU.AND P3, PT, R84, -126, PT ;  /* 0xc2fc00005400780b */ /* 0x000fc40003f6e000 */
[----:B------:R-:W-:Y:S02]  /*b5f0*/  FSETP.GEU.AND P2, PT, R85, -126, PT ;  /* 0xc2fc00005500780b */ /* 0x000fe40003f4e000 */
[----:B------:R-:W-:Y:S01]  /*b600*/  FSETP.GEU.AND P4, PT, R90, -126, PT ;  /* 0xc2fc00005a00780b */ /* 0x000fe20003f8e000 */
[----:B------:R-:W-:Y:S01]  /*b610*/  @!P5 FMUL R81, R81, 0.5 ;  /* 0x3f0000005151d820 */ /* 0x000fe20000400000 */
[----:B--2---:R-:W-:Y:S01]  /*b620*/  @!P6 FMUL R80, R80, R80 ;  /* 0x000000505050e220 */ /* 0x004fe20000400000 */
[----:B------:R-:W-:-:S04]  /*b630*/  FSETP.GEU.AND P6, PT, R91, -126, PT ;  /* 0xc2fc00005b00780b */ /* 0x000fc80003fce000 */
[----:B------:R-:W1:Y:S02]  /*b640*/  MUFU.EX2 R81, R81 ;  /* 0x0000005100517308 */ /* 0x000e640000000800 */
[----:B------:R-:W-:Y:S02]  /*b650*/  @!P3 FMUL R84, R84, 0.5 ;  /* 0x3f0000005454b820 */ /* 0x000fe40000400000 */
[----:B------:R-:W-:Y:S02]  /*b660*/  @!P2 FMUL R85, R85, 0.5 ;  /* 0x3f0000005555a820 */ /* 0x000fe40000400000 */
[----:B------:R-:W-:Y:S01]  /*b670*/  @!P4 FMUL R90, R90, 0.5 ;  /* 0x3f0000005a5ac820 */ /* 0x000fe20000400000 */
[----:B------:R-:W-:Y:S02]  /*b680*/  WARPGROUP.DEPBAR.LE gsb0, 0x0 ;  /* 0x00008000000079c5 */ /* 0x000fe40000010000 */
[----:B------:R-:W-:Y:S01]  /*b690*/  WARPGROUP.ARRIVE ;  /* 0x00000000000079c5 */ /* 0x000fe20000000000 */
[----:B------:R-:W2:Y:S01]  /*b6a0*/  MUFU.EX2 R84, R84 ;  /* 0x0000005400547308 */ /* 0x000ea20000000800 */
[----:B------:R-:W-:-:S04]  /*b6b0*/  @!P6 FMUL R91, R91, 0.5 ;  /* 0x3f0000005b5be820 */ /* 0x000fc80000400000 */
[----:B------:R-:W-:Y:S01]  /*b6c0*/  HGMMA.64x16x16.F32 R152, R24, gdesc[UR56].tnspB, R152, gsb0 ;  /* 0x4020003818987df0 */ /* 0x000fe20008000898 */
[----:B-1----:R-:W-:Y:S02]  /*b6d0*/  @!P5 FMUL R81, R81, R81 ;  /* 0x000000515151d220 */ /* 0x002fe40000400000 */
[----:B------:R-:W1:Y:S01]  /*b6e0*/  MUFU.EX2 R85, R85 ;  /* 0x0000005500557308 */ /* 0x000e620000000800 */
[----:B------:R-:W-:-:S07]  /*b6f0*/  FSETP.GEU.AND P5, PT, R94, -126, PT ;  /* 0xc2fc00005e00780b */ /* 0x000fce0003fae000 */
[----:B------:R-:W3:Y:S01]  /*b700*/  MUFU.EX2 R90, R90 ;  /* 0x0000005a005a7308 */ /* 0x000ee20000000800 */
        /* <DEDUP_REMOVED lines=13> */
[----:B------:R-:W-:Y:S01]  /*b7e0*/  FSETP.GEU.AND P6, PT, R92, -126, PT ;  /* 0xc2fc00005c00780b */ /* 0x000fe20003fce000 */
[----:B------:R-:W-:Y:S02]  /*b7f0*/  WARPGROUP.DEPBAR.LE gsb0, 0x0 ;  /* 0x00008000000079c5 */ /* 0x000fe40000010000 */
[----:B------:R-:W-:Y:S01]  /*b800*/  IADD3 R24, R192, 0x8a0, RZ ;  /* 0x000008a0c0187810 */ /* 0x000fe20007ffe0ff */
[----:B------:R-:W-:Y:S01]  /*b810*/  FADD R27, R18, R43 ;  /* 0x0000002b121b7221 */ /* 0x000fe20000000000 */
[----:B------:R-:W-:Y:S01]  /*b820*/  MOV R25, 0xc0000010 ;  /* 0xc000001000197802 */ /* 0x000fe20000000f00 */
[----:B-1----:R-:W-:Y:S01]  /*b830*/  @!P5 FMUL R94, R94, R94 ;  /* 0x0000005e5e5ed220 */ /* 0x002fe20000400000 */
[----:B------:R-:W-:Y:S01]  /*b840*/  R2UR UR58, R24 ;  /* 0x00000000183a72ca */ /* 0x000fe200000e0000 */
[----:B------:R-:W-:Y:S01]  /*b850*/  FADD R18, R27, R46 ;  /* 0x0000002e1b127221 */ /* 0x000fe20000000000 */
[----:B------:R-:W-:Y:S01]  /*b860*/  R2UR UR59, R25 ;  /* 0x00000000193b72ca */ /* 0x000fe200000e0000 */
[----:B------:R-:W-:Y:S01]  /*b870*/  @!P4 FMUL R89, R89, 0.5 ;  /* 0x3f0000005959c820 */ /* 0x000fe20000400000 */
[----:B------:R-:W-:Y:S01]  /*b880*/  F2FP.F16.F32.PACK_AB R25, R43, R42 ;  /* 0x0000002a2b19723e */ /* 0x000fe200000000ff */
[----:B------:R-:W-:Y:S01]  /*b890*/  FADD R35, R18, R47 ;  /* 0x0000002f12237221 */ /* 0x000fe20000000000 */
[----:B------:R-:W-:Y:S01]  /*b8a0*/  F2FP.F16.F32.PACK_AB R27, R47, R46 ;  /* 0x0000002e2f1b723e */ /* 0x000fe200000000ff */
[----:B------:R-:W-:Y:S01]  /*b8b0*/  FADD R18, R23, R40 ;  /* 0x0000002817127221 */ /* 0x000fe20000000000 */
[----:B------:R-:W-:Y:S01]  /*b8c0*/  F2FP.F16.F32.PACK_AB R24, R41, R40 ;  /* 0x000000282918723e */ /* 0x000fe200000000ff */
[----:B------:R-:W-:Y:S01]  /*b8d0*/  @!P6 FMUL R92, R92, 0.5 ;  /* 0x3f0000005c5ce820 */ /* 0x000fe20000400000 */
[----:B------:R-:W-:Y:S01]  /*b8e0*/  F2FP.F16.F32.PACK_AB R26, R45, R44 ;  /* 0x0000002c2d1a723e */ /* 0x000fe200000000ff */
[----:B------:R-:W-:Y:S01]  /*b8f0*/  FADD R23, R18, R41 ;  /* 0x0000002912177221 */ /* 0x000fe20000000000 */
[----:B------:R-:W-:Y:S01]  /*b900*/  FSETP.GEU.AND P5, PT, R93, -126, PT ;  /* 0xc2fc00005d00780b */ /* 0x000fe20003fae000 */
[----:B------:R-:W1:Y:S01]  /*b910*/  MUFU.EX2 R88, R88 ;  /* 0x0000005800587308 */ /* 0x000e620000000800 */
[----:B------:R-:W-:Y:S01]  /*b920*/  WARPGROUP.ARRIVE ;  /* 0x00000000000079c5 */ /* 0x000fe20000000000 */
[----:B------:R-:W-:Y:S01]  /*b930*/  FADD R18, R23, R44 ;  /* 0x0000002c17127221 */ /* 0x000fe20000000000 */
[----:B---3--:R-:W-:Y:S01]  /*b940*/  @!P3 FMUL R95, R95, R95 ;  /* 0x0000005f5f5fb220 */ /* 0x008fe20000400000 */
[----:B------:R-:W-:-:S02]  /*b950*/  FSETP.GEU.AND P3, PT, R98, -126, PT ;  /* 0xc2fc00006200780b */ /* 0x000fc40003f6e000 */
[----:B------:R-:W-:Y:S01]  /*b960*/  FADD R23, R18, R45 ;  /* 0x0000002d12177221 */ /* 0x000fe20000000000 */
[----:B------:R-:W-:Y:S01]  /*b970*/  HGMMA.64x16x16.F32 R184, R24, gdesc[UR4].tnspB, R184, gsb0 ;  /* 0x4020000418b87df0 */ /* 0x000fe200080008b8 */
[----:B------:R-:W-:Y:S01]  /*b980*/  R2UR UR7, R206 ;  /* 0x00000000ce0772ca */ /* 0x000fe200000e0000 */
[----:B------:R-:W-:Y:S01]  /*b990*/  FADD R18, R35, R50 ;  /* 0x0000003223127221 */ /* 0x000fe20000000000 */
[----:B------:R-:W-:Y:S01]  /*b9a0*/  R2UR UR6, R207 ;  /* 0x00000000cf0672ca */ /* 0x000fe200000e0000 */
[----:B------:R-:W2:Y:S01]  /*b9b0*/  MUFU.EX2 R89, R89 ;  /* 0x0000005900597308 */ /* 0x000ea20000000800 */
[----:B------:R-:W-:Y:S01]  /*b9c0*/  @!P5 FMUL R93, R93, 0.5 ;  /* 0x3f0000005d5dd820 */ /* 0x000fe20000400000 */
[----:B-1----:R-:W-:Y:S01]  /*b9d0*/  @!P2 FMUL R88, R88, R88 ;  /* 0x000000585858a220 */ /* 0x002fe20000400000 */
[----:B------:R-:W-:-:S05]  /*b9e0*/  FSETP.GEU.AND P2, PT, R99, -126, PT ;  /* 0xc2fc00006300780b */ /* 0x000fca0003f4e000 */
[----:B------:R-:W1:Y:S01]  /*b9f0*/  MUFU.EX2 R92, R92 ;  /* 0x0000005c005c7308 */ /* 0x000e620000000800 */
[----:B------:R-:W-:-:S07]  /*ba00*/  @!P3 FMUL R98, R98, 0.5 ;  /* 0x3f0000006262b820 */ /* 0x000fce0000400000 */
[----:B------:R-:W3:Y:S01]  /*ba10*/  MUFU.EX2 R93, R93 ;  /* 0x0000005d005d7308 */ /* 0x000ee20000000800 */
        /* <DEDUP_REMOVED lines=8> */
[----:B---3--:R-:W-:Y:S01]  /*baa0*/  @!P5 FMUL R93, R93, R93 ;  /* 0x0000005d5d5dd220 */ /* 0x008fe20000400000 */
[----:B------:R-:W-:Y:S01]  /*bab0*/  FSETP.GEU.AND P5, PT, R96, -126, PT ;  /* 0xc2fc00006000780b */ /* 0x000fe20003fae000 */
[----:B------:R-:W-:Y:S02]  /*bac0*/  WARPGROUP.DEPBAR.LE gsb0, 0x0 ;  /* 0x00008000000079c5 */ /* 0x000fe40000010000 */
[----:B------:R-:W-:-:S03]  /*bad0*/  WARPGROUP.ARRIVE ;  /* 0x00000000000079c5 */ /* 0x000fc60000000000 */
[----:B------:R-:W3:Y:S01]  /*bae0*/  MUFU.EX2 R102, R102 ;  /* 0x0000006600667308 */ /* 0x000ee20000000800 */
[----:B--2---:R-:W-:Y:S01]  /*baf0*/  @!P3 FMUL R98, R98, R98 ;  /* 0x000000626262b220 */ /* 0x004fe20000400000 */
[----:B------:R-:W-:Y:S01]  /*bb00*/  FSETP.GEU.AND P3, PT, R97, -126, PT ;  /* 0xc2fc00006100780b */ /* 0x000fe20003f6e000 */
[----:B------:R-:W-:Y:S01]  /*bb10*/  @!P6 FMUL R103, R103, 0.5 ;  /* 0x3f0000006767e820 */ /* 0x000fe20000400000 */
[----:B------:R-:W-:Y:S01]  /*bb20*/  HGMMA.64x16x16.F32 R176, R24, gdesc[UR4].tnspB, R176, gsb0 ;  /* 0x4020000418b07df0 */ /* 0x000fe200080008b0 */
[----:B------:R-:W-:Y:S02]  /*bb30*/  R2UR UR7, R204 ;  /* 0x00000000cc0772ca */ /* 0x000fe400000e0000 */
[----:B------:R-:W-:Y:S01]  /*bb40*/  @!P5 FMUL R96, R96, 0.5 ;  /* 0x3f0000006060d820 */ /* 0x000fe20000400000 */
[----:B------:R-:W-:Y:S01]  /*bb50*/  R2UR UR6, R205 ;  /* 0x00000000cd0672ca */ /* 0x000fe200000e0000 */
[----:B-1----:R-:W-:Y:S01]  /*bb60*/  @!P2 FMUL R99, R99, R99 ;  /* 0x000000636363a220 */ /* 0x002fe20000400000 */
[----:B------:R-:W-:Y:S01]  /*bb70*/  FSETP.GEU.AND P2, PT, R100, -126, PT ;  /* 0xc2fc00006400780b */ /* 0x000fe20003f4e000 */
[----:B------:R-:W1:Y:S04]  /*bb80*/  MUFU.EX2 R103, R103 ;  /* 0x0000006700677308 */ /* 0x000e680000000800 */
[----:B------:R-:W-:Y:S01]  /*bb90*/  @!P3 FMUL R97, R97, 0.5 ;  /* 0x3f0000006161b820 */ /* 0x000fe20000400000 */
[----:B---3--:R-:W-:Y:S01]  /*bba0*/  @!P4 FMUL R102, R102, R102 ;  /* 0x000000666666c220 */ /* 0x008fe20000400000 */
[----:B------:R-:W-:-:S04]  /*bbb0*/  FSETP.GEU.AND P4, PT, R101, -126, PT ;  /* 0xc2fc00006500780b */ /* 0x000fc80003f8e000 */
[----:B------:R-:W2:Y:S02]  /*bbc0*/  MUFU.EX2 R97, R97 ;  /* 0x0000006100617308 */ /* 0x000ea40000000800 */
[----:B------:R-:W-:Y:S01]  /*bbd0*/  @!P2 FMUL R100, R100, 0.5 ;  /* 0x3f0000006464a820 */ /* 0x000fe20000400000 */
[----:B-1----:R-:W-:-:S05]  /*bbe0*/  @!P6 FMUL R103, R103, R103 ;  /* 0x000000676767e220 */ /* 0x002fca0000400000 */
[----:B------:R-:W1:Y:S01]  /*bbf0*/  MUFU.EX2 R47, R100 ;  /* 0x00000064002f7308 */ /* 0x000e620000000800 */
[----:B------:R-:W-:Y:S01]  /*bc00*/  FSETP.GEU.AND P6, PT, R106, -126, PT ;  /* 0xc2fc00006a00780b */ /* 0x000fe20003fce000 */
[----:B------:R-:W-:-:S06]  /*bc10*/  @!P4 FMUL R101, R101, 0.5 ;  /* 0x3f0000006565c820 */ /* 0x000fcc0000400000 */
[----:B------:R-:W3:Y:S01]  /*bc20*/  MUFU.EX2 R101, R101 ;  /* 0x0000006500657308 */ /* 0x000ee20000000800 */
[----:B--2---:R-:W-:Y:S01]  /*bc30*/  @!P3 FMUL R97, R97, R97 ;  /* 0x000000616161b220 */ /* 0x004fe20000400000 */
[----:B------:R-:W-:-:S04]  /*bc40*/  FSETP.GEU.AND P3, PT, R110, -126, PT ;  /* 0xc2fc00006e00780b */ /* 0x000fc80003f6e000 */
[----:B------:R-:W-:Y:S01]  /*bc50*/  @!P6 FMUL R106, R106, 0.5 ;  /* 0x3f0000006a6ae820 */ /* 0x000fe20000400000 */
[----:B-1----:R-:W-:Y:S01]  /*bc60*/  @!P2 FMUL R47, R47, R47 ;  /* 0x0000002f2f2fa220 */ /* 0x002fe20000400000 */
[----:B------:R-:W-:Y:S02]  /*bc70*/  WARPGROUP.DEPBAR.LE gsb0, 0x0 ;  /* 0x00008000000079c5 */ /* 0x000fe40000010000 */
[----:B------:R-:W-:Y:S02]  /*bc80*/  WARPGROUP.ARRIVE ;  /* 0x00000000000079c5 */ /* 0x000fe40000000000 */
[----:B------:R-:W1:Y:S01]  /*bc90*/  MUFU.EX2 R106, R106 ;  /* 0x0000006a006a7308 */ /* 0x000e620000000800 */
[----:B------:R-:W-:Y:S02]  /*bca0*/  FSETP.GEU.AND P2, PT, R111, -126, PT ;  /* 0xc2fc00006f00780b */ /* 0x000fe40003f4e000 */
[----:B------:R-:W-:Y:S01]  /*bcb0*/  @!P3 FMUL R110, R110, 0.5 ;  /* 0x3f0000006e6eb820 */ /* 0x000fe20000400000 */
[----:B---3--:R-:W-:Y:S01]  /*bcc0*/  @!P4 FMUL R101, R101, R101 ;  /* 0x000000656565c220 */ /* 0x008fe20000400000 */
[----:B------:R-:W-:Y:S01]  /*bcd0*/  HGMMA.64x16x16.F32 R168, R24, gdesc[UR4].tnspB, R168, gsb0 ;  /* 0x4020000418a87df0 */ /* 0x000fe200080008a8 */
[----:B------:R-:W-:-:S02]  /*bce0*/  R2UR UR7, R201 ;  /* 0x00000000c90772ca */ /* 0x000fc400000e0000 */
[----:B------:R-:W-:Y:S01]  /*bcf0*/  R2UR UR6, R202 ;  /* 0x00000000ca0672ca */ /* 0x000fe200000e0000 */
[----:B------:R-:W2:Y:S01]  /*bd00*/  MUFU.EX2 R110, R110 ;  /* 0x0000006e006e7308 */ /* 0x000ea20000000800 */
[----:B------:R-:W-:-:S04]  /*bd10*/  FSETP.GEU.AND P4, PT, R104, -126, PT ;  /* 0xc2fc00006800780b */ /* 0x000fc80003f8e000 */
[----:B------:R-:W-:Y:S01]  /*bd20*/  @!P2 FMUL R111, R111, 0.5 ;  /* 0x3f0000006f6fa820 */ /* 0x000fe20000400000 */
[----:B-1----:R-:W-:Y:S01]  /*bd30*/  @!P6 FMUL R106, R106, R106 ;  /* 0x0000006a6a6ae220 */ /* 0x002fe20000400000 */
[----:B------:R-:W-:-:S04]  /*bd40*/  FSETP.GEU.AND P6, PT, R105, -126, PT ;  /* 0xc2fc00006900780b */ /* 0x000fc80003fce000 */
[----:B------:R-:W1:Y:S03]  /*bd50*/  MUFU.EX2 R111, R111 ;  /* 0x0000006f006f7308 */ /* 0x000e660000000800 */
[----:B------:R-:W-:Y:S01]  /*bd60*/  @!P4 FMUL R104, R104, 0.5 ;  /* 0x3f0000006868c820 */ /* 0x000fe20000400000 */
[----:B--2---:R-:W-:Y:S01]  /*bd70*/  @!P3 FMUL R110, R110, R110 ;  /* 0x0000006e6e6eb220 */ /* 0x004fe20000400000 */
[----:B------:R-:W-:-:S04]  /*bd80*/  FSETP.GEU.AND P3, PT, R109, -126, PT ;  /* 0xc2fc00006d00780b */ /* 0x000fc80003f6e000 */
[----:B------:R-:W-:-:S06]  /*bd90*/  @!P6 FMUL R105, R105, 0.5 ;  /* 0x3f0000006969e820 */ /* 0x000fcc0000400000 */
[----:B------:R-:W2:Y:S01]  /*bda0*/  MUFU.EX2 R105, R105 ;  /* 0x0000006900697308 */ /* 0x000ea20000000800 */
[----:B-1----:R-:W-:Y:S01]  /*bdb0*/  @!P2 FMUL R111, R111, R111 ;  /* 0x0000006f6f6fa220 */ /* 0x002fe20000400000 */
[----:B------:R-:W-:Y:S01]  /*bdc0*/  FSETP.GEU.AND P2, PT, R114, -126, PT ;  /* 0xc2fc00007200780b */ /* 0x000fe20003f4e000 */
[----:B------:R-:W-:-:S06]  /*bdd0*/  @!P3 FMUL R109, R109, 0.5 ;  /* 0x3f0000006d6db820 */ /* 0x000fcc0000400000 */
[----:B------:R-:W1:Y:S01]  /*bde0*/  MUFU.EX2 R109, R109 ;  /* 0x0000006d006d7308 */ /* 0x000e620000000800 */
[----:B------:R-:W-:Y:S02]  /*bdf0*/  WARPGROUP.DEPBAR.LE gsb0, 0x0 ;  /* 0x00008000000079c5 */ /* 0x000fe40000010000 */
[----:B------:R-:W-:-:S03]  /*be00*/  WARPGROUP.ARRIVE ;  /* 0x00000000000079c5 */ /* 0x000fc60000000000 */
[----:B------:R-:W-:Y:S01]  /*be10*/  @!P2 FMUL R114, R114, 0.5 ;  /* 0x3f0000007272a820 */ /* 0x000fe20000400000 */
[----:B--2---:R-:W-:Y:S02]  /*be20*/  @!P6 FMUL R105, R105, R105 ;  /* 0x000000696969e220 */ /* 0x004fe40000400000 */
[----:B------:R-:W-:Y:S01]  /*be30*/  HGMMA.64x16x16.F32 R160, R24, gdesc[UR4].tnspB, R160, gsb0 ;  /* 0x4020000418a07df0 */ /* 0x000fe200080008a0 */
[----:B------:R-:W-:Y:S02]  /*be40*/  R2UR UR7, R200 ;  /* 0x00000000c80772ca */ /* 0x000fe400000e0000 */
[----:B------:R-:W-:Y:S01]  /*be50*/  R2UR UR6, R203 ;  /* 0x00000000cb0672ca */ /* 0x000fe200000e0000 */
[----:B------:R-:W2:Y:S01]  /*be60*/  MUFU.EX2 R114, R114 ;  /* 0x0000007200727308 */ /* 0x000ea20000000800 */
[----:B------:R-:W-:Y:S01]  /*be70*/  FSETP.GEU.AND P6, PT, R118, -126, PT ;  /* 0xc2fc00007600780b */ /* 0x000fe20003fce000 */
[----:B-1----:R-:W-:Y:S01]  /*be80*/  @!P3 FMUL R109, R109, R109 ;  /* 0x0000006d6d6db220 */ /* 0x002fe20000400000 */
[----:B------:R-:W-:-:S11]  /*be90*/  FSETP.GEU.AND P3, PT, R112, -126, PT ;  /* 0xc2fc00007000780b */ /* 0x000fd60003f6e000 */
[----:B------:R-:W-:Y:S01]  /*bea0*/  @!P6 FMUL R118, R118, 0.5 ;  /* 0x3f0000007676e820 */ /* 0x000fe20000400000 */
[----:B--2---:R-:W-:Y:S01]  /*beb0*/  @!P2 FMUL R114, R114, R114 ;  /* 0x000000727272a220 */ /* 0x004fe20000400000 */
[----:B------:R-:W-:Y:S01]  /*bec0*/  FSETP.GEU.AND P2, PT, R113, -126, PT ;  /* 0xc2fc00007100780b */ /* 0x000fe20003f4e000 */
[----:B------:R-:W-:-:S03]  /*bed0*/  @!P3 FMUL R112, R112, 0.5 ;  /* 0x3f0000007070b820 */ /* 0x000fc60000400000 */
[----:B------:R-:W1:Y:S09]  /*bee0*/  MUFU.EX2 R118, R118 ;  /* 0x0000007600767308 */ /* 0x000e720000000800 */
[----:B------:R-:W-:Y:S01]  /*bef0*/  @!P2 FMUL R113, R113, 0.5 ;  /* 0x3f0000007171a820 */ /* 0x000fe20000400000 */
[----:B-1----:R-:W-:Y:S01]  /*bf00*/  @!P6 FMUL R118, R118, R118 ;  /* 0x000000767676e220 */ /* 0x002fe20000400000 */
[----:B------:R-:W-:-:S02]  /*bf10*/  WARPGROUP.DEPBAR.LE gsb0, 0x0 ;  /* 0x00008000000079c5 */ /* 0x000fc40000010000 */
[----:B------:R-:W-:Y:S01]  /*bf20*/  WARPGROUP.ARRIVE ;  /* 0x00000000000079c5 */ /* 0x000fe20000000000 */
[----:B------:R-:W-:Y:S01]  /*bf30*/  FSETP.GEU.AND P6, PT, R117, -126, PT ;  /* 0xc2fc00007500780b */ /* 0x000fe20003fce000 */
[----:B------:R-:W1:Y:S04]  /*bf40*/  MUFU.EX2 R113, R113 ;  /* 0x0000007100717308 */ /* 0x000e680000000800 */
[----:B------:R-:W-:Y:S01]  /*bf50*/  HGMMA.64x16x16.F32 R152, R24, gdesc[UR4].tnspB, R152, gsb0 ;  /* 0x4020000418987df0 */ /* 0x000fe20008000898 */
[----:B------:R-:W-:Y:S01]  /*bf60*/  UMOV UR6, UR12 ;  /* 0x0000000c00067c82 */ /* 0x000fe20008000000 */
[----:B------:R-:W-:Y:S01]  /*bf70*/  UMOV UR7, UR13 ;  /* 0x0000000d00077c82 */ /* 0x000fe20008000000 */
[----:B------:R-:W-:Y:S02]  /*bf80*/  R2UR UR12, R28 ;  /* 0x000000001c0c72ca */ /* 0x000fe400000e0000 */
[----:B------:R-:W-:-:S02]  /*bf90*/  R2UR UR13, R29 ;  /* 0x000000001d0d72ca */ /* 0x000fc400000e0000 */
[----:B------:R-:W-:Y:S01]  /*bfa0*/  IADD3 R28, R192, 0x4e0, RZ ;  /* 0x000004e0c01c7810 */ /* 0x000fe20007ffe0ff */
[----:B------:R-:W-:Y:S01]  /*bfb0*/  @!P6 FMUL R117, R117, 0.5 ;  /* 0x3f0000007575e820 */ /* 0x000fe20000400000 */
[----:B------:R-:W-:Y:S01]  /*bfc0*/  MOV R29, 0xc0000010 ;  /* 0xc0000010001d7802 */ /* 0x000fe20000000f00 */
[----:B-1----:R-:W-:-:S04]  /*bfd0*/  @!P2 FMUL R113, R113, R113 ;  /* 0x000000717171a220 */ /* 0x002fc80000400000 */
[----:B------:R-:W1:Y:S01]  /*bfe0*/  MUFU.EX2 R117, R117 ;  /* 0x0000007500757308 */ /* 0x000e620000000800 */
[----:B------:R-:W-:-:S13]  /*bff0*/  FSETP.GEU.AND P2, PT, R126, -126, PT ;  /* 0xc2fc00007e00780b */ /* 0x000fda0003f4e000 */
[----:B------:R-:W-:Y:S01]  /*c000*/  @!P2 FMUL R126, R126, 0.5 ;  /* 0x3f0000007e7ea820 */ /* 0x000fe20000400000 */
[----:B-1----:R-:W-:Y:S01]  /*c010*/  @!P6 FMUL R117, R117, R117 ;  /* 0x000000757575e220 */ /* 0x002fe20000400000 */
[----:B------:R-:W-:-:S04]  /*c020*/  FSETP.GEU.AND P6, PT, R120, -126, PT ;  /* 0xc2fc00007800780b */ /* 0x000fc80003fce000 */
[----:B------:R-:W1:Y:S01]  /*c030*/  MUFU.EX2 R126, R126 ;  /* 0x0000007e007e7308 */ /* 0x000e620000000800 */
[----:B------:R-:W-:Y:S02]  /*c040*/  WARPGROUP.DEPBAR.LE gsb0, 0x0 ;  /* 0x00008000000079c5 */ /* 0x000fe40000010000 */
[----:B------:R-:W-:Y:S01]  /*c050*/  IADD3 R24, R192, 0x8c0, RZ ;  /* 0x000008c0c0187810 */ /* 0x000fe20007ffe0ff */
[----:B------:R-:W-:Y:S01]  /*c060*/  FADD R27, R18, R51 ;  /* 0x00000033121b7221 */ /* 0x000fe20000000000 */
[----:B------:R-:W-:-:S04]  /*c070*/  MOV R25, 0xc0000010 ;  /* 0xc000001000197802 */ /* 0x000fc80000000f00 */
[----:B------:R-:W-:Y:S01]  /*c080*/  @!P6 FMUL R120, R120, 0.5 ;  /* 0x3f0000007878e820 */ /* 0x000fe20000400000 */
[----:B------:R-:W-:Y:S01]  /*c090*/  R2UR UR28, R24 ;  /* 0x00000000181c72ca */ /* 0x000fe200000e0000 */
[----:B------:R-:W-:Y:S01]  /*c0a0*/  FADD R18, R27, R54 ;  /* 0x000000361b127221 */ /* 0x000fe20000000000 */
[----:B------:R-:W-:Y:S01]  /*c0b0*/  R2UR UR29, R25 ;  /* 0x00000000191d72ca */ /* 0x000fe200000e0000 */
[----:B-1----:R-:W-:Y:S01]  /*c0c0*/  @!P2 FMUL R126, R126, R126 ;  /* 0x0000007e7e7ea220 */ /* 0x002fe20000400000 */
[----:B------:R-:W-:Y:S01]  /*c0d0*/  F2FP.F16.F32.PACK_AB R25, R51, R50 ;  /* 0x000000323319723e */ /* 0x000fe200000000ff */
[----:B------:R-:W-:Y:S01]  /*c0e0*/  FADD R35, R18, R55 ;  /* 0x0000003712237221 */ /* 0x000fe20000000000 */
[----:B------:R-:W-:Y:S01]  /*c0f0*/  F2FP.F16.F32.PACK_AB R27, R55, R54 ;  /* 0x00000036371b723e */ /* 0x000fe200000000ff */
[----:B------:R-:W-:Y:S01]  /*c100*/  FADD R18, R23, R48 ;  /* 0x0000003017127221 */ /* 0x000fe20000000000 */
[----:B------:R-:W-:Y:S02]  /*c110*/  F2FP.F16.F32.PACK_AB R24, R49, R48 ;  /* 0x000000303118723e */ /* 0x000fe400000000ff */
[----:B------:R-:W-:Y:S01]  /*c120*/  F2FP.F16.F32.PACK_AB R26, R53, R52 ;  /* 0x00000034351a723e */ /* 0x000fe200000000ff */
[----:B------:R-:W-:Y:S01]  /*c130*/  FADD R23, R18, R49 ;  /* 0x0000003112177221 */ /* 0x000fe20000000000 */
[----:B------:R-:W-:-:S02]  /*c140*/  FSETP.GEU.AND P2, PT, R125, -126, PT ;  /* 0xc2fc00007d00780b */ /* 0x000fc40003f4e000 */
[----:B------:R-:W-:Y:S01]  /*c150*/  WARPGROUP.ARRIVE ;  /* 0x00000000000079c5 */ /* 0x000fe20000000000 */
[----:B------:R-:W-:-:S04]  /*c160*/  FADD R18, R23, R52 ;  /* 0x0000003417127221 */ /* 0x000fc80000000000 */
[----:B------:R-:W-:Y:S01]  /*c170*/  FADD R23, R18, R53 ;  /* 0x0000003512177221 */ /* 0x000fe20000000000 */
[----:B------:R-:W-:Y:S01]  /*c180*/  HGMMA.64x16x16.F32 R184, R24, gdesc[UR4].tnspB, R184, gsb0 ;  /* 0x4020000418b87df0 */ /* 0x000fe200080008b8 */
[----:B------:R-:W-:Y:S01]  /*c190*/  R2UR UR7, R151 ;  /* 0x00000000970772ca */ /* 0x000fe200000e0000 */
[----:B------:R-:W-:Y:S01]  /*c1a0*/  FADD R18, R35, R58 ;  /* 0x0000003a23127221 */ /* 0x000fe20000000000 */
[----:B------:R-:W-:Y:S01]  /*c1b0*/  R2UR UR6, R33 ;  /* 0x00000000210672ca */ /* 0x000fe200000e0000 */
[----:B------:R-:W1:Y:S01]  /*c1c0*/  MUFU.EX2 R35, R96 ;  /* 0x0000006000237308 */ /* 0x000e620000000800 */
[----:B------:R-:W-:-:S07]  /*c1d0*/  @!P2 FMUL R125, R125, 0.5 ;  /* 0x3f0000007d7da820 */ /* 0x000fce0000400000 */
[----:B------:R-:W2:Y:S01]  /*c1e0*/  MUFU.EX2 R125, R125 ;  /* 0x0000007d007d7308 */ /* 0x000ea20000000800 */
[----:B-1----:R-:W-:Y:S01]  /*c1f0*/  @!P5 FMUL R35, R35, R35 ;  /* 0x000000232323d220 */ /* 0x002fe20000400000 */
[----:B------:R-:W-:Y:S01]  /*c200*/  FSETP.GEU.AND P5, PT, R107, -126, PT ;  /* 0xc2fc00006b00780b */ /* 0x000fe20003fae000 */
[----:B--2---:R-:W-:Y:S01]  /*c210*/  @!P2 FMUL R125, R125, R125 ;  /* 0x0000007d7d7da220 */ /* 0x004fe20000400000 */
[----:B------:R-:W-:-:S11]  /*c220*/  FSETP.GEU.AND P2, PT, R128, -126, PT ;  /* 0xc2fc00008000780b */ /* 0x000fd60003f4e000 */
[----:B------:R-:W-:-:S06]  /*c230*/  @!P5 FMUL R107, R107, 0.5 ;  /* 0x3f0000006b6bd820 */ /* 0x000fcc0000400000 */
[----:B------:R-:W1:Y:S01]  /*c240*/  MUFU.EX2 R107, R107 ;  /* 0x0000006b006b7308 */ /* 0x000e620000000800 */
[----:B------:R-:W-:Y:S02]  /*c250*/  WARPGROUP.DEPBAR.LE gsb0, 0x0 ;  /* 0x00008000000079c5 */ /* 0x000fe40000010000 */
[----:B------:R-:W-:Y:S01]  /*c260*/  WARPGROUP.ARRIVE ;  /* 0x00000000000079c5 */ /* 0x000fe20000000000 */
[----:B------:R-:W-:-:S05]  /*c270*/  @!P2 FMUL R128, R128, 0.5 ;  /* 0x3f0000008080a820 */ /* 0x000fca0000400000 */
[----:B------:R-:W-:Y:S01]  /*c280*/  HGMMA.64x16x16.F32 R176, R24, gdesc[UR4].tnspB, R176, gsb0 ;  /* 0x4020000418b07df0 */ /* 0x000fe200080008b0 */
[----:B------:R-:W-:Y:S01]  /*c290*/  R2UR UR6, R30 ;  /* 0x000000001e0672ca */ /* 0x000fe200000e0000 */
[----:B------:R-:W-:Y:S01]  /*c2a0*/  VIADD R30, R192, 0x6e0 ;  /* 0x000006e0c01e7836 */ /* 0x000fe20000000000 */
[----:B------:R-:W-:Y:S02]  /*c2b0*/  R2UR UR7, R31 ;  /* 0x000000001f0772ca */ /* 0x000fe400000e0000 */
[----:B------:R-:W-:Y:S01]  /*c2c0*/  MOV R31, 0xc0000010 ;  /* 0xc0000010001f7802 */ /* 0x000fe20000000f00 */
[----:B-1----:R-:W-:Y:S01]  /*c2d0*/  @!P5 FMUL R107, R107, R107 ;  /* 0x0000006b6b6bd220 */ /* 0x002fe20000400000 */
[----:B------:R-:W-:-:S07]  /*c2e0*/  FSETP.GEU.AND P5, PT, R108, -126, PT ;  /* 0xc2fc00006c00780b */ /* 0x000fce0003fae000 */
[----:B------:R-:W-:Y:S01]  /*c2f0*/  MOV R36, UR6 ;  /* 0x0000000600247c02 */ /* 0x000fe20008000f00 */
[----:B------:R-:W-:Y:S01]  /*c300*/  UMOV UR6, UR28 ;  /* 0x0000001c00067c82 */ /* 0x000fe20008000000 */
        /* <DEDUP_REMOVED lines=18> */
[----:B------:R-:W-:Y:S01]  /*c430*/  @!P5 FMUL R108, R108, 0.5 ;  /* 0x3f0000006c6cd820 */ /* 0x000fe20000400000 */
[----:B------:R-:W-:-:S02]  /*c440*/  WARPGROUP.DEPBAR.LE gsb0, 0x0 ;  /* 0x00008000000079c5 */ /* 0x000fc40000010000 */
[----:B------:R-:W-:-:S06]  /*c450*/  WARPGROUP.ARRIVE ;  /* 0x00000000000079c5 */ /* 0x000fcc0000000000 */
[----:B------:R-:W-:Y:S01]  /*c460*/  HGMMA.64x16x16.F32 R168, R24, gdesc[UR8].tnspB, R168, gsb0 ;  /* 0x4020000818a87df0 */ /* 0x000fe200080008a8 */
[----:B------:R-:W-:Y:S02]  /*c470*/  R2UR UR10, R28 ;  /* 0x000000001c0a72ca */ /* 0x000fe400000e0000 */
[----:B------:R-:W-:Y:S02]  /*c480*/  R2UR UR11, R29 ;  /* 0x000000001d0b72ca */ /* 0x000fe400000e0000 */
[----:B------:R-:W-:Y:S02]  /*c490*/  IADD3 R28, R192, 0x100, RZ ;  /* 0x00000100c01c7810 */ /* 0x000fe40007ffe0ff */
[----:B------:R-:W-:Y:S01]  /*c4a0*/  MOV R29, 0xc0000010 ;  /* 0xc0000010001d7802 */ /* 0x000fe20000000f00 */
[----:B------:R-:W-:Y:S02]  /*c4b0*/  WARPGROUP.DEPBAR.LE gsb0, 0x0 ;  /* 0x00008000000079c5 */ /* 0x000fe40000010000 */
        /* <DEDUP_REMOVED lines=8> */
[----:B------:R-:W-:Y:S03]  /*c540*/  HGMMA.64x16x16.F32 R152, R24, gdesc[UR16].tnspB, R152, gsb0 ;  /* 0x4020001018987df0 */ /* 0x000fe60008000898 */
[----:B------:R-:W-:Y:S02]  /*c550*/  WARPGROUP.DEPBAR.LE gsb0, 0x0 ;  /* 0x00008000000079c5 */ /* 0x000fe40000010000 */
[----:B------:R-:W-:Y:S01]  /*c560*/  IMAD.MOV.U32 R25, RZ, RZ, -0x3ffffff0 ;  /* 0xc0000010ff197424 */ /* 0x000fe200078e00ff */
[----:B------:R-:W-:Y:S01]  /*c570*/  IADD3 R24, R192, 0x8e0, RZ ;  /* 0x000008e0c0187810 */ /* 0x000fe20007ffe0ff */
[----:B------:R-:W-:Y:S01]  /*c580*/  FADD R27, R18, R59 ;  /* 0x0000003b121b7221 */ /* 0x000fe20000000000 */
[----:B------:R-:W-:Y:S02]  /*c590*/  F2FP.F16.F32.PACK_AB R26, R61, R60 ;  /* 0x0000003c3d1a723e */ /* 0x000fe400000000ff */
[----:B------:R-:W-:Y:S01]  /*c5a0*/  R2UR UR18, R24 ;  /* 0x00000000181272ca */ /* 0x000fe200000e0000 */
[----:B------:R-:W-:Y:S01]  /*c5b0*/  FADD R18, R27, R62 ;  /* 0x0000003e1b127221 */ /* 0x000fe20000000000 */
[----:B------:R-:W-:-:S02]  /*c5c0*/  R2UR UR19, R25 ;  /* 0x00000000191372ca */ /* 0x000fc400000e0000 */
[----:B------:R-:W-:Y:S01]  /*c5d0*/  F2FP.F16.F32.PACK_AB R25, R59, R58 ;  /* 0x0000003a3b19723e */ /* 0x000fe200000000ff */
[----:B------:R-:W-:Y:S01]  /*c5e0*/  FADD R33, R18, R63 ;  /* 0x0000003f12217221 */ /* 0x000fe20000000000 */
[----:B------:R-:W-:Y:S01]  /*c5f0*/  F2FP.F16.F32.PACK_AB R27, R63, R62 ;  /* 0x0000003e3f1b723e */ /* 0x000fe200000000ff */
[----:B------:R-:W-:Y:S01]  /*c600*/  FADD R18, R23, R56 ;  /* 0x0000003817127221 */ /* 0x000fe20000000000 */
[----:B------:R-:W-:-:S03]  /*c610*/  F2FP.F16.F32.PACK_AB R24, R57, R56 ;  /* 0x000000383918723e */ /* 0x000fc600000000ff */
[----:B------:R-:W-:Y:S01]  /*c620*/  FADD R23, R18, R57 ;  /* 0x0000003912177221 */ /* 0x000fe20000000000 */
[----:B------:R-:W-:-:S03]  /*c630*/  WARPGROUP.ARRIVE ;  /* 0x00000000000079c5 */ /* 0x000fc60000000000 */
[----:B------:R-:W-:-:S03]  /*c640*/  FADD R18, R23, R60 ;  /* 0x0000003c17127221 */ /* 0x000fc60000000000 */
[----:B------:R-:W-:Y:S01]  /*c650*/  HGMMA.64x16x16.F32 R184, R24, gdesc[UR20].tnspB, R184, gsb0 ;  /* 0x4020001418b87df0 */ /* 0x000fe200080008b8 */
[----:B------:R-:W-:Y:S01]  /*c660*/  FADD R23, R18, R61 ;  /* 0x0000003d12177221 */ /* 0x000fe20000000000 */
[----:B------:R-:W-:Y:S01]  /*c670*/  FADD R18, R33, R66 ;  /* 0x0000004221127221 */ /* 0x000fe20000000000 */
[----:B------:R-:W-:Y:S01]  /*c680*/  R2UR UR22, R28 ;  /* 0x000000001c1672ca */ /* 0x000fe200000e0000 */
[----:B------:R-:W-:Y:S01]  /*c690*/  VIADD R28, R192, 0x500 ;  /* 0x00000500c01c7836 */ /* 0x000fe20000000000 */
[----:B------:R-:W-:Y:S02]  /*c6a0*/  R2UR UR23, R29 ;  /* 0x000000001d1772ca */ /* 0x000fe400000e0000 */
        /* <DEDUP_REMOVED lines=19> */
[----:B------:R-:W-:Y:S01]  /*c7e0*/  R2UR UR35, R31 ;  /* 0x000000001f2372ca */ /* 0x000fe200000e0000 */
[----:B------:R-:W-:Y:S01]  /*c7f0*/  IMAD.MOV.U32 R31, RZ, RZ, -0x3ffffff0 ;  /* 0xc0000010ff1f7424 */ /* 0x000fe200078e00ff */
[----:B------:R-:W-:Y:S01]  /*c800*/  IADD3 R30, R192, 0x520, RZ ;  /* 0x00000520c01e7810 */ /* 0x000fe20007ffe0ff */
        /* <DEDUP_REMOVED lines=16> */
[----:B------:R-:W-:-:S02]  /*c910*/  FADD R33, R20, R71 ;  /* 0x0000004714217221 */ /* 0x000fc40000000000 */
[----:B------:R-:W-:Y:S01]  /*c920*/  FADD R18, R23, R68 ;  /* 0x0000004417127221 */ /* 0x000fe20000000000 */
[----:B------:R-:W-:-:S03]  /*c930*/  WARPGROUP.ARRIVE ;  /* 0x00000000000079c5 */ /* 0x000fc60000000000 */
[----:B------:R-:W-:Y:S01]  /*c940*/  FADD R23, R18, R69 ;  /* 0x0000004512177221 */ /* 0x000fe20000000000 */
[----:B------:R-:W-:Y:S02]  /*c950*/  FADD R18, R33, R74 ;  /* 0x0000004a21127221 */ /* 0x000fe40000000000 */
[----:B------:R-:W-:Y:S01]  /*c960*/  HGMMA.64x16x16.F32 R184, R24, gdesc[UR40].tnspB, R184, gsb0 ;  /* 0x4020002818b87df0 */ /* 0x000fe200080008b8 */
[----:B------:R-:W-:Y:S02]  /*c970*/  R2UR UR42, R28 ;  /* 0x000000001c2a72ca */ /* 0x000fe400000e0000 */
[----:B------:R-:W-:Y:S02]  /*c980*/  R2UR UR43, R29 ;  /* 0x000000001d2b72ca */ /* 0x000fe400000e0000 */
[----:B------:R-:W-:Y:S02]  /*c990*/  IADD3 R28, R192, 0x320, RZ ;  /* 0x00000320c01c7810 */ /* 0x000fe40007ffe0ff */
[----:B------:R-:W-:Y:S01]  /*c9a0*/  MOV R29, 0xc0000010 ;  /* 0xc0000010001d7802 */ /* 0x000fe20000000f00 */
        /* <DEDUP_REMOVED lines=25> */
[----:B------:R-:W-:Y:S02]  /*cb40*/  R2UR UR59, R31 ;  /* 0x000000001f3b72ca */ /* 0x000fe400000e0000 */
[----:B------:R-:W-:Y:S02]  /*cb50*/  IADD3 R30, R192, 0x140, RZ ;  /* 0x00000140c01e7810 */ /* 0x000fe40007ffe0ff */
[----:B------:R-:W-:Y:S02]  /*cb60*/  MOV R31, 0xc0000010 ;  /* 0xc0000010001f7802 */ /* 0x000fe40000000f00 */
[----:B------:R-:W-:Y:S02]  /*cb70*/  R2UR UR8, R30 ;  /* 0x000000001e0872ca */ /* 0x000fe400000e0000 */
[----:B------:R-:W-:Y:S01]  /*cb80*/  R2UR UR9, R31 ;  /* 0x000000001f0972ca */ /* 0x000fe200000e0000 */
[----:B------:R-:W-:Y:S01]  /*cb90*/  IMAD.MOV.U32 R31, RZ, RZ, -0x3ffffff0 ;  /* 0xc0000010ff1f7424 */ /* 0x000fe200078e00ff */
[----:B------:R-:W-:Y:S01]  /*cba0*/  IADD3 R30, R192, 0x740, RZ ;  /* 0x00000740c01e7810 */ /* 0x000fe20007ffe0ff */
[----:B------:R-:W-:-:S02]  /*cbb0*/  WARPGROUP.DEPBAR.LE gsb0, 0x0 ;  /* 0x00008000000079c5 */ /* 0x000fc40000010000 */
        /* <DEDUP_REMOVED lines=8> */
[----:B------:R-:W-:Y:S02]  /*cc40*/  FADD R33, R20, R79 ;  /* 0x0000004f14217221 */ /* 0x000fe40000000000 */
[----:B------:R-:W-:Y:S01]  /*cc50*/  FADD R18, R23, R76 ;  /* 0x0000004c17127221 */ /* 0x000fe20000000000 */
[----:B------:R-:W-:-:S03]  /*cc60*/  WARPGROUP.ARRIVE ;  /* 0x00000000000079c5 */ /* 0x000fc60000000000 */
[----:B------:R-:W-:Y:S01]  /*cc70*/  FADD R23, R18, R77 ;  /* 0x0000004d12177221 */ /* 0x000fe20000000000 */
[----:B------:R-:W-:Y:S02]  /*cc80*/  FADD R18, R33, R82 ;  /* 0x0000005221127221 */ /* 0x000fe40000000000 */
[----:B------:R-:W-:Y:S01]  /*cc90*/  HGMMA.64x16x16.F32 R184, R24, gdesc[UR4].tnspB, R184, gsb0 ;  /* 0x4020000418b87df0 */ /* 0x000fe200080008b8 */
[----:B------:R-:W-:Y:S02]  /*cca0*/  R2UR UR7, R44 ;  /* 0x000000002c0772ca */ /* 0x000fe400000e0000 */
[----:B------:R-:W-:Y:S01]  /*ccb0*/  R2UR UR6, R45 ;  /* 0x000000002d0672ca */ /* 0x000fe200000e0000 */
[----:B------:R-:W-:Y:S02]  /*ccc0*/  WARPGROUP.DEPBAR.LE gsb0, 0x0 ;  /* 0x00008000000079c5 */ /* 0x000fe40000010000 */
[----:B------:R-:W-:-:S10]  /*ccd0*/  WARPGROUP.ARRIVE ;  /* 0x00000000000079c5 */ /* 0x000fd40000000000 */
[----:B------:R-:W-:Y:S01]  /*cce0*/  HGMMA.64x16x16.F32 R176, R24, gdesc[UR4].tnspB, R176, gsb0 ;  /* 0x4020000418b07df0 */ /* 0x000fe200080008b0 */
[----:B------:R-:W-:Y:S02]  /*ccf0*/  R2UR UR7, R42 ;  /* 0x000000002a0772ca */ /* 0x000fe400000e0000 */
[----:B------:R-:W-:Y:S01]  /*cd00*/  R2UR UR6, R43 ;  /* 0x000000002b0672ca */ /* 0x000fe200000e0000 */
[----:B------:R-:W-:Y:S02]  /*cd10*/  WARPGROUP.DEPBAR.LE gsb0, 0x0 ;  /* 0x00008000000079c5 */ /* 0x000fe40000010000 */
[----:B------:R-:W-:-:S10]  /*cd20*/  WARPGROUP.ARRIVE ;  /* 0x00000000000079c5 */ /* 0x000fd40000000000 */
[----:B------:R-:W-:Y:S01]  /*cd30*/  HGMMA.64x16x16.F32 R168, R24, gdesc[UR4].tnspB, R168, gsb0 ;  /* 0x4020000418a87df0 */ /* 0x000fe200080008a8 */
[----:B------:R-:W-:Y:S02]  /*cd40*/  R2UR UR7, R40 ;  /* 0x00000000280772ca */ /* 0x000fe400000e0000 */
[----:B------:R-:W-:Y:S02]  /*cd50*/  R2UR UR6, R41 ;  /* 0x00000000290672ca */ /* 0x000fe400000e0000 */
[----:B------:R-:W1:Y:S02]  /*cd60*/  MUFU.EX2 R41, R108 ;  /* 0x0000006c00297308 */ /* 0x000e640000000800 */
[----:B-1----:R-:W-:Y:S01]  /*cd70*/  @!P5 FMUL R41, R41, R41 ;  /* 0x000000292929d220 */ /* 0x002fe20000400000 */
[----:B------:R-:W-:-:S13]  /*cd80*/  FSETP.GEU.AND P5, PT, R119, -126, PT ;  /* 0xc2fc00007700780b */ /* 0x000fda0003fae000 */
[----:B------:R-:W-:Y:S01]  /*cd90*/  @!P5 FMUL R119, R119, 0.5 ;  /* 0x3f0000007777d820 */ /* 0x000fe20000400000 */
[----:B------:R-:W-:Y:S02]  /*cda0*/  WARPGROUP.DEPBAR.LE gsb0, 0x0 ;  /* 0x00008000000079c5 */ /* 0x000fe40000010000 */
[----:B------:R-:W-:-:S03]  /*cdb0*/  WARPGROUP.ARRIVE ;  /* 0x00000000000079c5 */ /* 0x000fc60000000000 */
[----:B------:R-:W1:Y:S03]  /*cdc0*/  MUFU.EX2 R119, R119 ;  /* 0x0000007700777308 */ /* 0x000e660000000800 */
[----:B------:R-:W-:Y:S01]  /*cdd0*/  HGMMA.64x16x16.F32 R160, R24, gdesc[UR4].tnspB, R160, gsb0 ;  /* 0x4020000418a07df0 */ /* 0x000fe200080008a0 */
[----:B------:R-:W-:Y:S02]  /*cde0*/  R2UR UR7, R38 ;  /* 0x00000000260772ca */ /* 0x000fe400000e0000 */
[----:B------:R-:W-:Y:S02]  /*cdf0*/  R2UR UR6, R39 ;  /* 0x00000000270672ca */ /* 0x000fe400000e0000 */
[----:B------:R-:W2:Y:S01]  /*ce00*/  MUFU.EX2 R39, R104 ;  /* 0x0000006800277308 */ /* 0x000ea20000000800 */
[----:B-1----:R-:W-:Y:S01]  /*ce10*/  @!P5 FMUL R119, R119, R119 ;  /* 0x000000777777d220 */ /* 0x002fe20000400000 */
[----:B------:R-:W-:Y:S01]  /*ce20*/  FSETP.GEU.AND P5, PT, R122, -126, PT ;  /* 0xc2fc00007a00780b */ /* 0x000fe20003fae000 */
[----:B--2---:R-:W-:Y:S01]  /*ce30*/  @!P4 FMUL R39, R39, R39 ;  /* 0x000000272727c220 */ /* 0x004fe20000400000 */
[----:B------:R-:W-:-:S11]  /*ce40*/  FSETP.GEU.AND P4, PT, R115, -126, PT ;  /* 0xc2fc00007300780b */ /* 0x000fd60003f8e000 */
[----:B------:R-:W-:-:S06]  /*ce50*/  @!P5 FMUL R122, R122, 0.5 ;  /* 0x3f0000007a7ad820 */ /* 0x000fcc0000400000 */
[----:B------:R-:W1:Y:S01]  /*ce60*/  MUFU.EX2 R122, R122 ;  /* 0x0000007a007a7308 */ /* 0x000e620000000800 */
[----:B------:R-:W-:Y:S01]  /*ce70*/  @!P4 FMUL R115, R115, 0.5 ;  /* 0x3f0000007373c820 */ /* 0x000fe20000400000 */
[----:B------:R-:W-:Y:S02]  /*ce80*/  WARPGROUP.DEPBAR.LE gsb0, 0x0 ;  /* 0x00008000000079c5 */ /* 0x000fe40000010000 */
[----:B------:R-:W-:-:S04]  /*ce90*/  WARPGROUP.ARRIVE ;  /* 0x00000000000079c5 */ /* 0x000fc80000000000 */
[----:B------:R-:W2:Y:S01]  /*cea0*/  MUFU.EX2 R115, R115 ;  /* 0x0000007300737308 */ /* 0x000ea20000000800 */
[----:B-1----:R-:W-:Y:S01]  /*ceb0*/  @!P5 FMUL R122, R122, R122 ;  /* 0x0000007a7a7ad220 */ /* 0x002fe20000400000 */
[----:B------:R-:W-:Y:S01]  /*cec0*/  HGMMA.64x16x16.F32 R152, R24, gdesc[UR4].tnspB, R152, gsb0 ;  /* 0x4020000418987df0 */ /* 0x000fe20008000898 */
[----:B------:R-:W-:Y:S01]  /*ced0*/  UMOV UR6, UR12 ;  /* 0x0000000c00067c82 */ /* 0x000fe20008000000 */
[----:B------:R-:W-:Y:S01]  /*cee0*/  UMOV UR7, UR13 ;  /* 0x0000000d00077c82 */ /* 0x000fe20008000000 */
[----:B------:R-:W-:Y:S02]  /*cef0*/  R2UR UR12, R28 ;  /* 0x000000001c0c72ca */ /* 0x000fe400000e0000 */
[----:B------:R-:W-:Y:S02]  /*cf00*/  R2UR UR13, R29 ;  /* 0x000000001d0d72ca */ /* 0x000fe400000e0000 */
[----:B------:R-:W-:Y:S02]  /*cf10*/  IADD3 R28, R192, 0x540, RZ ;  /* 0x00000540c01c7810 */ /* 0x000fe40007ffe0ff */
[----:B------:R-:W-:-:S02]  /*cf20*/  MOV R29, 0xc0000010 ;  /* 0xc0000010001d7802 */ /* 0x000fc40000000f00 */
[----:B------:R-:W-:Y:S01]  /*cf30*/  FSETP.GEU.AND P5, PT, R121, -126, PT ;  /* 0xc2fc00007900780b */ /* 0x000fe20003fae000 */
[----:B--2---:R-:W-:Y:S01]  /*cf40*/  @!P4 FMUL R115, R115, R115 ;  /* 0x000000737373c220 */ /* 0x004fe20000400000 */
[----:B------:R-:W-:-:S11]  /*cf50*/  FSETP.GEU.AND P4, PT, R116, -126, PT ;  /* 0xc2fc00007400780b */ /* 0x000fd60003f8e000 */
[----:B------:R-:W-:Y:S02]  /*cf60*/  @!P5 FMUL R121, R121, 0.5 ;  /* 0x3f0000007979d820 */ /* 0x000fe40000400000 */
[----:B------:R-:W-:-:S04]  /*cf70*/  @!P4 FMUL R116, R116, 0.5 ;  /* 0x3f0000007474c820 */ /* 0x000fc80000400000 */
[----:B------:R-:W1:Y:S08]  /*cf80*/  MUFU.EX2 R37, R116 ;  /* 0x0000007400257308 */ /* 0x000e700000000800 */
[----:B------:R-:W2:Y:S01]  /*cf90*/  MUFU.EX2 R121, R121 ;  /* 0x0000007900797308 */ /* 0x000ea20000000800 */
        /* <DEDUP_REMOVED lines=10> */
[----:B-1----:R-:W-:Y:S01]  /*d040*/  @!P4 FMUL R37, R37, R37 ;  /* 0x000000252525c220 */ /* 0x002fe20000400000 */
[----:B------:R-:W-:Y:S01]  /*d050*/  FADD R18, R23, R84 ;  /* 0x0000005417127221 */ /* 0x000fe20000000000 */
[----:B------:R-:W-:Y:S01]  /*d060*/  WARPGROUP.ARRIVE ;  /* 0x00000000000079c5 */ /* 0x000fe20000000000 */
[----:B------:R-:W-:Y:S01]  /*d070*/  FSETP.GEU.AND P4, PT, R127, -126, PT ;  /* 0xc2fc00007f00780b */ /* 0x000fe20003f8e000 */
[----:B--2---:R-:W-:Y:S01]  /*d080*/  @!P5 FMUL R121, R121, R121 ;  /* 0x000000797979d220 */ /* 0x004fe20000400000 */
[----:B------:R-:W-:Y:S01]  /*d090*/  FADD R23, R18, R85 ;  /* 0x0000005512177221 */ /* 0x000fe20000000000 */
[----:B------:R-:W-:Y:S01]  /*d0a0*/  FADD R18, R33, R90 ;  /* 0x0000005a21127221 */ /* 0x000fe20000000000 */
[----:B------:R-:W-:Y:S01]  /*d0b0*/  FSETP.GEU.AND P5, PT, R134, -126, PT ;  /* 0xc2fc00008600780b */ /* 0x000fe20003fae000 */
[----:B------:R-:W-:Y:S01]  /*d0c0*/  HGMMA.64x16x16.F32 R184, R24, gdesc[UR4].tnspB, R184, gsb0 ;  /* 0x4020000418b87df0 */ /* 0x000fe200080008b8 */
[----:B------:R-:W-:-:S02]  /*d0d0*/  R2UR UR7, R34 ;  /* 0x00000000220772ca */ /* 0x000fc400000e0000 */
[----:B------:R-:W-:-:S05]  /*d0e0*/  R2UR UR6, R36 ;  /* 0x00000000240672ca */ /* 0x000fca00000e0000 */
[----:B------:R-:W-:-:S04]  /*d0f0*/  @!P4 FMUL R127, R127, 0.5 ;  /* 0x3f0000007f7fc820 */ /* 0x000fc80000400000 */
[----:B------:R-:W-:Y:S02]  /*d100*/  @!P5 FMUL R134, R134, 0.5 ;  /* 0x3f0000008686d820 */ /* 0x000fe40000400000 */
[----:B------:R-:W1:Y:S08]  /*d110*/  MUFU.EX2 R127, R127 ;  /* 0x0000007f007f7308 */ /* 0x000e700000000800 */
[----:B------:R-:W2:Y:S01]  /*d120*/  MUFU.EX2 R134, R134 ;  /* 0x0000008600867308 */ /* 0x000ea20000000800 */
[----:B-1----:R-:W-:Y:S01]  /*d130*/  @!P4 FMUL R127, R127, R127 ;  /* 0x0000007f7f7fc220 */ /* 0x002fe20000400000 */
[----:B------:R-:W-:Y:S01]  /*d140*/  FSETP.GEU.AND P4, PT, R130, -126, PT ;  /* 0xc2fc00008200780b */ /* 0x000fe20003f8e000 */
[----:B--2---:R-:W-:Y:S01]  /*d150*/  @!P5 FMUL R134, R134, R134 ;  /* 0x000000868686d220 */ /* 0x004fe20000400000 */
[----:B------:R-:W-:Y:S01]  /*d160*/  FSETP.GEU.AND P5, PT, R133, -126, PT ;  /* 0xc2fc00008500780b */ /* 0x000fe20003fae000 */
[----:B------:R-:W-:-:S02]  /*d170*/  WARPGROUP.DEPBAR.LE gsb0, 0x0 ;  /* 0x00008000000079c5 */ /* 0x000fc40000010000 */
[----:B------:R-:W-:-:S08]  /*d180*/  WARPGROUP.ARRIVE ;  /* 0x00000000000079c5 */ /* 0x000fd00000000000 */
[----:B------:R-:W-:Y:S01]  /*d190*/  @!P4 FMUL R130, R130, 0.5 ;  /* 0x3f0000008282c820 */ /* 0x000fe20000400000 */
[----:B------:R-:W-:Y:S01]  /*d1a0*/  HGMMA.64x16x16.F32 R176, R24, gdesc[UR4].tnspB, R176, gsb0 ;  /* 0x4020000418b07df0 */ /* 0x000fe200080008b0 */
[----:B------:R-:W-:-:S04]  /*d1b0*/  R2UR UR6, R28 ;  /* 0x000000001c0672ca */ /* 0x000fc800000e0000 */
[----:B------:R-:W1:Y:S01]  /*d1c0*/  MUFU.EX2 R130, R130 ;  /* 0x0000008200827308 */ /* 0x000e620000000800 */
[----:B------:R-:W-:Y:S01]  /*d1d0*/  R2UR UR7, R29 ;  /* 0x000000001d0772ca */ /* 0x000fe200000e0000 */
[----:B------:R-:W-:Y:S01]  /*d1e0*/  @!P5 FMUL R133, R133, 0.5 ;  /* 0x3f0000008585d820 */ /* 0x000fe20000400000 */
[----:B------:R-:W-:Y:S02]  /*d1f0*/  IADD3 R28, R192, 0x940, RZ ;  /* 0x00000940c01c7810 */ /* 0x000fe40007ffe0ff */
[----:B------:R-:W-:-:S03]  /*d200*/  MOV R29, 0xc0000010 ;  /* 0xc0000010001d7802 */ /* 0x000fc60000000f00 */
        /* <DEDUP_REMOVED lines=9> */
[----:B------:R-:W-:-:S06]  /*d2a0*/  WARPGROUP.ARRIVE ;  /* 0x00000000000079c5 */ /* 0x000fcc0000000000 */
[----:B------:R-:W-:Y:S01]  /*d2b0*/  HGMMA.64x16x16.F32 R168, R24, gdesc[UR8].tnspB, R168, gsb0 ;  /* 0x4020000818a87df0 */ /* 0x000fe200080008a8 */
[----:B------:R-:W-:Y:S02]  /*d2c0*/  R2UR UR10, R30 ;  /* 0x000000001e0a72ca */ /* 0x000fe400000e0000 */
[----:B------:R-:W-:Y:S01]  /*d2d0*/  R2UR UR11, R31 ;  /* 0x000000001f0b72ca */ /* 0x000fe200000e0000 */
[----:B------:R-:W-:Y:S01]  /*d2e0*/  IMAD.MOV.U32 R31, RZ, RZ, -0x3ffffff0 ;  /* 0xc0000010ff1f7424 */ /* 0x000fe200078e00ff */
[----:B------:R-:W-:Y:S01]  /*d2f0*/  IADD3 R30, R192, 0x160, RZ ;  /* 0x00000160c01e7810 */ /* 0x000fe20007ffe0ff */
[----:B-1----:R-:W-:Y:S01]  /*d300*/  @!P4 FMUL R129, R129, R129 ;  /* 0x000000818181c220 */ /* 0x002fe20000400000 */
[----:B------:R-:W-:-:S13]  /*d310*/  FSETP.GEU.AND P4, PT, R142, -126, PT ;  /* 0xc2fc00008e00780b */ /* 0x000fda0003f8e000 */
[----:B------:R-:W-:-:S06]  /*d320*/  @!P4 FMUL R142, R142, 0.5 ;  /* 0x3f0000008e8ec820 */ /* 0x000fcc0000400000 */
[----:B------:R-:W1:Y:S01]  /*d330*/  MUFU.EX2 R142, R142 ;  /* 0x0000008e008e7308 */ /* 0x000e620000000800 */
[----:B------:R-:W-:Y:S02]  /*d340*/  WARPGROUP.DEPBAR.LE gsb0, 0x0 ;  /* 0x00008000000079c5 */ /* 0x000fe40000010000 */
[----:B------:R-:W-:Y:S01]  /*d350*/  WARPGROUP.ARRIVE ;  /* 0x00000000000079c5 */ /* 0x000fe20000000000 */
[----:B-1----:R-:W-:Y:S01]  /*d360*/  @!P4 FMUL R142, R142, R142 ;  /* 0x0000008e8e8ec220 */ /* 0x002fe20000400000 */
[----:B------:R-:W-:-:S04]  /*d370*/  FSETP.GEU.AND P4, PT, R141, -126, PT ;  /* 0xc2fc00008d00780b */ /* 0x000fc80003f8e000 */
[----:B------:R-:W-:Y:S01]  /*d380*/  HGMMA.64x16x16.F32 R160, R24, gdesc[UR12].tnspB, R160, gsb0 ;  /* 0x4020000c18a07df0 */ /* 0x000fe200080008a0 */
[----:B------:R-:W-:Y:S02]  /*d390*/  R2UR UR14, R28 ;  /* 0x000000001c0e72ca */ /* 0x000fe400000e0000 */
[----:B------:R-:W-:Y:S02]  /*d3a0*/  R2UR UR15, R29 ;  /* 0x000000001d0f72ca */ /* 0x000fe400000e0000 */
[----:B------:R-:W-:Y:S02]  /*d3b0*/  IADD3 R28, R192, 0x360, RZ ;  /* 0x00000360c01c7810 */ /* 0x000fe40007ffe0ff */
[----:B------:R-:W-:Y:S02]  /*d3c0*/  MOV R29, 0xc0000010 ;  /* 0xc0000010001d7802 */ /* 0x000fe40000000f00 */
[----:B------:R-:W-:-:S06]  /*d3d0*/  @!P4 FMUL R141, R141, 0.5 ;  /* 0x3f0000008d8dc820 */ /* 0x000fcc0000400000 */
[----:B------:R-:W1:Y:S02]  /*d3e0*/  MUFU.EX2 R141, R141 ;  /* 0x0000008d008d7308 */ /* 0x000e640000000800 */
[----:B-1----:R-:W-:Y:S01]  /*d3f0*/  @!P4 FMUL R141, R141, R141 ;  /* 0x0000008d8d8dc220 */ /* 0x002fe20000400000 */
[----:B------:R-:W-:Y:S01]  /*d400*/  FSETP.GEU.AND P4, PT, R144, -126, PT ;  /* 0xc2fc00009000780b */ /* 0x000fe20003f8e000 */
[----:B------:R-:W-:Y:S02]  /*d410*/  WARPGROUP.DEPBAR.LE gsb0, 0x0 ;  /* 0x00008000000079c5 */ /* 0x000fe40000010000 */
[----:B------:R-:W-:-:S10]  /*d420*/  WARPGROUP.ARRIVE ;  /* 0x00000000000079c5 */ /* 0x000fd40000000000 */
[----:B------:R-:W-:Y:S01]  /*d430*/  @!P4 FMUL R144, R144, 0.5 ;  /* 0x3f0000009090c820 */ /* 0x000fe20000400000 */
        /* <DEDUP_REMOVED lines=15> */
[----:B------:R-:W-:Y:S01]  /*d530*/  IADD3 R20, R192, 0x1e0, RZ ;  /* 0x000001e0c0147810 */ /* 0x000fe20007ffe0ff */
[----:B------:R-:W-:Y:S01]  /*d540*/  FADD R18, R23, R92 ;  /* 0x0000005c17127221 */ /* 0x000fe20000000000 */
[----:B------:R-:W-:Y:S01]  /*d550*/  WARPGROUP.ARRIVE ;  /* 0x00000000000079c5 */ /* 0x000fe20000000000 */
[----:B------:R-:W1:Y:S01]  /*d560*/  MUFU.EX2 R23, R112 ;  /* 0x0000007000177308 */ /* 0x000e620000000800 */
[----:B------:R-:W-:Y:S01]  /*d570*/  FADD R33, R33, R98 ;  /* 0x0000006221217221 */ /* 0x000fe20000000000 */
[----:B------:R-:W-:-:S03]  /*d580*/  FADD R18, R18, R93 ;  /* 0x0000005d12127221 */ /* 0x000fc60000000000 */
[----:B------:R-:W-:Y:S01]  /*d590*/  HGMMA.64x16x16.F32 R184, R24, gdesc[UR20].tnspB, R184, gsb0 ;  /* 0x4020001418b87df0 */ /* 0x000fe200080008b8 */
[----:B------:R-:W-:Y:S01]  /*d5a0*/  R2UR UR22, R28 ;  /* 0x000000001c1672ca */ /* 0x000fe200000e0000 */
[----:B------:R-:W-:Y:S01]  /*d5b0*/  FADD R18, R18, R35 ;  /* 0x0000002312127221 */ /* 0x000fe20000000000 */
[----:B------:R-:W-:Y:S01]  /*d5c0*/  R2UR UR23, R29 ;  /* 0x000000001d1772ca */ /* 0x000fe200000e0000 */
[----:B------:R-:W-:Y:S01]  /*d5d0*/  FADD R33, R33, R99 ;  /* 0x0000006321217221 */ /* 0x000fe20000000000 */
[----:B------:R-:W-:Y:S01]  /*d5e0*/  IADD3 R28, R192, 0x760, RZ ;  /* 0x00000760c01c7810 */ /* 0x000fe20007ffe0ff */
[----:B------:R-:W-:Y:S01]  /*d5f0*/  FADD R18, R18, R97 ;  /* 0x0000006112127221 */ /* 0x000fe20000000000 */
[----:B------:R-:W-:Y:S01]  /*d600*/  MOV R29, 0xc0000010 ;  /* 0xc0000010001d7802 */ /* 0x000fe20000000f00 */
[----:B------:R-:W-:Y:S02]  /*d610*/  FADD R33, R33, R102 ;  /* 0x0000006621217221 */ /* 0x000fe40000000000 */
[----:B------:R-:W-:Y:S01]  /*d620*/  FADD R18, R18, R47 ;  /* 0x0000002f12127221 */ /* 0x000fe20000000000 */
[----:B-1----:R-:W-:Y:S01]  /*d630*/  @!P3 FMUL R23, R23, R23 ;  /* 0x000000171717b220 */ /* 0x002fe20000400000 */
[----:B------:R-:W-:-:S02]  /*d640*/  FSETP.GEU.AND P3, PT, R123, -126, PT ;  /* 0xc2fc00007b00780b */ /* 0x000fc40003f6e000 */
[----:B------:R-:W-:Y:S01]  /*d650*/  FADD R18, R18, R101 ;  /* 0x0000006512127221 */ /* 0x000fe20000000000 */
[----:B------:R-:W-:-:S03]  /*d660*/  FADD R33, R33, R103 ;  /* 0x0000006721217221 */ /* 0x000fc60000000000 */
[----:B------:R-:W-:Y:S01]  /*d670*/  FADD R18, R18, R39 ;  /* 0x0000002712127221 */ /* 0x000fe20000000000 */
[----:B------:R-:W-:-:S03]  /*d680*/  FADD R33, R33, R106 ;  /* 0x0000006a21217221 */ /* 0x000fc60000000000 */
[----:B------:R-:W-:Y:S01]  /*d690*/  FADD R18, R18, R105 ;  /* 0x0000006912127221 */ /* 0x000fe20000000000 */
[----:B------:R-:W-:Y:S02]  /*d6a0*/  FADD R33, R33, R107 ;  /* 0x0000006b21217221 */ /* 0x000fe40000000000 */
[----:B------:R-:W-:Y:S01]  /*d6b0*/  @!P3 FMUL R123, R123, 0.5 ;  /* 0x3f0000007b7bb820 */ /* 0x000fe20000400000 */
[----:B------:R-:W-:Y:S01]  /*d6c0*/  FADD R18, R18, R41 ;  /* 0x0000002912127221 */ /* 0x000fe20000000000 */
[----:B------:R-:W-:-:S03]  /*d6d0*/  FADD R33, R33, R110 ;  /* 0x0000006e21217221 */ /* 0x000fc60000000000 */
[----:B------:R-:W-:Y:S01]  /*d6e0*/  FADD R18, R18, R109 ;  /* 0x0000006d12127221 */ /* 0x000fe20000000000 */
[----:B------:R-:W1:Y:S01]  /*d6f0*/  MUFU.EX2 R123, R123 ;  /* 0x0000007b007b7308 */ /* 0x000e620000000800 */
[----:B------:R-:W-:Y:S02]  /*d700*/  FADD R33, R33, R111 ;  /* 0x0000006f21217221 */ /* 0x000fe40000000000 */
[----:B------:R-:W-:Y:S02]  /*d710*/  FADD R18, R18, R23 ;  /* 0x0000001712127221 */ /* 0x000fe40000000000 */
[----:B------:R-:W-:Y:S02]  /*d720*/  FADD R33, R33, R114 ;  /* 0x0000007221217221 */ /* 0x000fe40000000000 */
[----:B------:R-:W-:Y:S02]  /*d730*/  FADD R18, R18, R113 ;  /* 0x0000007112127221 */ /* 0x000fe40000000000 */
[----:B------:R-:W-:Y:S01]  /*d740*/  FADD R33, R33, R115 ;  /* 0x0000007321217221 */ /* 0x000fe20000000000 */
[----:B------:R-:W-:-:S02]  /*d750*/  WARPGROUP.DEPBAR.LE gsb0, 0x0 ;  /* 0x00008000000079c5 */ /* 0x000fc40000010000 */
[----:B------:R-:W-:Y:S01]  /*d760*/  WARPGROUP.ARRIVE ;  /* 0x00000000000079c5 */ /* 0x000fe20000000000 */
[----:B------:R-:W-:Y:S01]  /*d770*/  FADD R18, R18, R37 ;  /* 0x0000002512127221 */ /* 0x000fe20000000000 */
[----:B------:R-:W-:Y:S01]  /*d780*/  FADD R33, R33, R118 ;  /* 0x0000007621217221 */ /* 0x000fe20000000000 */
[----:B-1----:R-:W-:-:S03]  /*d790*/  @!P3 FMUL R123, R123, R123 ;  /* 0x0000007b7b7bb220 */ /* 0x002fc60000400000 */
[----:B------:R-:W-:Y:S01]  /*d7a0*/  HGMMA.64x16x16.F32 R176, R24, gdesc[UR24].tnspB, R176, gsb0 ;  /* 0x4020001818b07df0 */ /* 0x000fe200080008b0 */
[----:B------:R-:W-:Y:S01]  /*d7b0*/  R2UR UR26, R30 ;  /* 0x000000001e1a72ca */ /* 0x000fe200000e0000 */
[----:B------:R-:W-:Y:S01]  /*d7c0*/  FADD R18, R18, R117 ;  /* 0x0000007512127221 */ /* 0x000fe20000000000 */
[----:B------:R-:W-:Y:S01]  /*d7d0*/  R2UR UR27, R31 ;  /* 0x000000001f1b72ca */ /* 0x000fe200000e0000 */
[----:B------:R-:W-:Y:S01]  /*d7e0*/  IMAD.MOV.U32 R31, RZ, RZ, -0x3ffffff0 ;  /* 0xc0000010ff1f7424 */ /* 0x000fe200078e00ff */
[----:B------:R-:W-:Y:S01]  /*d7f0*/  IADD3 R30, R192, 0x960, RZ ;  /* 0x00000960c01e7810 */ /* 0x000fe20007ffe0ff */
[----:B------:R-:W-:Y:S01]  /*d800*/  FADD R33, R33, R119 ;  /* 0x0000007721217221 */ /* 0x000fe20000000000 */
[----:B------:R-:W-:-:S03]  /*d810*/  FSETP.GEU.AND P3, PT, R124, -126, PT ;  /* 0xc2fc00007c00780b */ /* 0x000fc60003f6e000 */
[----:B------:R-:W-:-:S04]  /*d820*/  FADD R33, R33, R122 ;  /* 0x0000007a21217221 */ /* 0x000fc80000000000 */
        /* <DEDUP_REMOVED lines=9> */
[----:B------:R-:W-:Y:S01]  /*d8c0*/  UMOV UR31, UR13 ;  /* 0x0000000d001f7c82 */ /* 0x000fe20008000000 */
[----:B------:R-:W-:Y:S02]  /*d8d0*/  WARPGROUP.DEPBAR.LE gsb0, 0x0 ;  /* 0x00008000000079c5 */ /* 0x000fe40000010000 */
[----:B------:R-:W-:-:S06]  /*d8e0*/  WARPGROUP.ARRIVE ;  /* 0x00000000000079c5 */ /* 0x000fcc0000000000 */
[----:B------:R-:W-:Y:S01]  /*d8f0*/  HGMMA.64x16x16.F32 R160, R24, gdesc[UR32].tnspB, R160, gsb0 ;  /* 0x4020002018a07df0 */ /* 0x000fe200080008a0 */
[----:B------:R-:W-:Y:S01]  /*d900*/  UMOV UR34, UR8 ;  /* 0x0000000800227c82 */ /* 0x000fe20008000000 */
[----:B------:R-:W-:Y:S01]  /*d910*/  UMOV UR35, UR9 ;  /* 0x0000000900237c82 */ /* 0x000fe20008000000 */
[----:B------:R-:W-:Y:S02]  /*d920*/  WARPGROUP.DEPBAR.LE gsb0, 0x0 ;  /* 0x00008000000079c5 */ /* 0x000fe40000010000 */
[----:B------:R-:W-:-:S06]  /*d930*/  WARPGROUP.ARRIVE ;  /* 0x00000000000079c5 */ /* 0x000fcc0000000000 */
[----:B------:R-:W-:Y:S03]  /*d940*/  HGMMA.64x16x16.F32 R152, R24, gdesc[UR36].tnspB, R152, gsb0 ;  /* 0x4020002418987df0 */ /* 0x000fe60008000898 */
[----:B------:R-:W-:Y:S02]  /*d950*/  WARPGROUP.DEPBAR.LE gsb0, 0x0 ;  /* 0x00008000000079c5 */ /* 0x000fe40000010000 */
[----:B------:R-:W-:Y:S02]  /*d960*/  F2FP.F16.F32.PACK_AB R25, R99, R98 ;  /* 0x000000626319723e */ /* 0x000fe400000000ff */
[----:B------:R-:W-:Y:S02]  /*d970*/  F2FP.F16.F32.PACK_AB R27, R103, R102 ;  /* 0x00000066671b723e */ /* 0x000fe400000000ff */
[----:B------:R-:W-:Y:S02]  /*d980*/  F2FP.F16.F32.PACK_AB R24, R97, R35 ;  /* 0x000000236118723e */ /* 0x000fe400000000ff */
[----:B------:R-:W-:Y:S01]  /*d990*/  F2FP.F16.F32.PACK_AB R26, R101, R47 ;  /* 0x0000002f651a723e */ /* 0x000fe200000000ff */
[----:B------:R-:W1:Y:S03]  /*d9a0*/  MUFU.EX2 R35, R120 ;  /* 0x0000007800237308 */ /* 0x000e660000000800 */
[----:B------:R-:W-:-:S06]  /*d9b0*/  WARPGROUP.ARRIVE ;  /* 0x00000000000079c5 */ /* 0x000fcc0000000000 */
[----:B------:R-:W-:Y:S01]  /*d9c0*/  HGMMA.64x16x16.F32 R184, R24, gdesc[UR40].tnspB, R184, gsb0 ;  /* 0x4020002818b87df0 */ /* 0x000fe200080008b8 */
[----:B-1----:R-:W-:Y:S01]  /*d9d0*/  @!P6 FMUL R35, R35, R35 ;  /* 0x000000232323e220 */ /* 0x002fe20000400000 */
[----:B------:R-:W-:-:S03]  /*d9e0*/  FSETP.GEU.AND P6, PT, R131, -126, PT ;  /* 0xc2fc00008300780b */ /* 0x000fc60003fce000 */
[----:B------:R-:W-:-:S04]  /*d9f0*/  FADD R18, R18, R35 ;  /* 0x0000002312127221 */ /* 0x000fc80000000000 */
[----:B------:R-:W-:-:S06]  /*da00*/  FADD R18, R18, R121 ;  /* 0x0000007912127221 */ /* 0x000fcc0000000000 */
[----:B------:R-:W-:-:S06]  /*da10*/  @!P6 FMUL R131, R131, 0.5 ;  /* 0x3f0000008383e820 */ /* 0x000fcc0000400000 */
[----:B------:R-:W1:Y:S01]  /*da20*/  MUFU.EX2 R131, R131 ;  /* 0x0000008300837308 */ /* 0x000e620000000800 */
[----:B------:R-:W-:Y:S02]  /*da30*/  WARPGROUP.DEPBAR.LE gsb0, 0x0 ;  /* 0x00008000000079c5 */ /* 0x000fe40000010000 */
[----:B------:R-:W-:Y:S01]  /*da40*/  WARPGROUP.ARRIVE ;  /* 0x00000000000079c5 */ /* 0x000fe20000000000 */
[----:B-1----:R-:W-:Y:S01]  /*da50*/  @!P6 FMUL R131, R131, R131 ;  /* 0x000000838383e220 */ /* 0x002fe20000400000 */
[----:B------:R-:W-:-:S03]  /*da60*/  FSETP.GEU.AND P6, PT, R132, -126, PT ;  /* 0xc2fc00008400780b */ /* 0x000fc60003fce000 */
[----:B------:R-:W-:Y:S01]  /*da70*/  FADD R33, R33, R131 ;  /* 0x0000008321217221 */ /* 0x000fe20000000000 */
[----:B------:R-:W-:Y:S03]  /*da80*/  HGMMA.64x16x16.F32 R176, R24, gdesc[UR44].tnspB, R176, gsb0 ;  /* 0x4020002c18b07df0 */ /* 0x000fe600080008b0 */
[----:B------:R-:W-:-:S06]  /*da90*/  FADD R33, R33, R134 ;  /* 0x0000008621217221 */ /* 0x000fcc0000000000 */
[----:B------:R-:W-:Y:S01]  /*daa0*/  @!P6 FMUL R132, R132, 0.5 ;  /* 0x3f0000008484e820 */ /* 0x000fe20000400000 */
        /* <DEDUP_REMOVED lines=15> */
[----:B------:R-:W-:-:S05]  /*dba0*/  WARPGROUP.ARRIVE ;  /* 0x00000000000079c5 */ /* 0x000fca0000000000 */
[----:B------:R-:W2:Y:S01]  /*dbb0*/  MUFU.EX2 R41, R136 ;  /* 0x0000008800297308 */ /* 0x000ea20000000800 */
[----:B------:R-:W-:Y:S01]  /*dbc0*/  HGMMA.64x16x16.F32 R184, R24, gdesc[UR32].tnspB, R184, gsb0 ;  /* 0x4020002018b87df0 */ /* 0x000fe200080008b8 */
[----:B-1----:R-:W-:Y:S01]  /*dbd0*/  @!P3 FMUL R39, R39, R39 ;  /* 0x000000272727b220 */ /* 0x002fe20000400000 */
[----:B------:R-:W-:-:S03]  /*dbe0*/  FSETP.GEU.AND P3, PT, R135, -126, PT ;  /* 0xc2fc00008700780b */ /* 0x000fc60003f6e000 */
[----:B------:R-:W-:Y:S01]  /*dbf0*/  FADD R18, R18, R39 ;  /* 0x0000002712127221 */ /* 0x000fe20000000000 */
[----:B--2---:R-:W-:Y:S01]  /*dc00*/  @!P5 FMUL R41, R41, R41 ;  /* 0x000000292929d220 */ /* 0x004fe20000400000 */
[----:B------:R-:W-:Y:S02]  /*dc10*/  FSETP.GEU.AND P5, PT, R147, -126, PT ;  /* 0xc2fc00009300780b */ /* 0x000fe40003fae000 */
[----:B------:R-:W-:-:S06]  /*dc20*/  FADD R18, R18, R125 ;  /* 0x0000007d12127221 */ /* 0x000fcc0000000000 */
[----:B------:R-:W-:-:S06]  /*dc30*/  @!P3 FMUL R135, R135, 0.5 ;  /* 0x3f0000008787b820 */ /* 0x000fcc0000400000 */
        /* <DEDUP_REMOVED lines=9> */
[----:B--2---:R-:W-:Y:S01]  /*dcd0*/  @!P5 FMUL R147, R147, R147 ;  /* 0x000000939393d220 */ /* 0x004fe20000400000 */
[----:B------:R-:W-:-:S07]  /*dce0*/  FSETP.GEU.AND P5, PT, R22, -126, PT ;  /* 0xc2fc00001600780b */ /* 0x000fce0003fae000 */
[----:B------:R-:W-:-:S06]  /*dcf0*/  @!P3 FMUL R138, R138, 0.5 ;  /* 0x3f0000008a8ab820 */ /* 0x000fcc0000400000 */
[----:B------:R-:W1:Y:S01]  /*dd00*/  MUFU.EX2 R138, R138 ;  /* 0x0000008a008a7308 */ /* 0x000e620000000800 */
[----:B------:R-:W-:Y:S01]  /*dd10*/  @!P5 FMUL R22, R22, 0.5 ;  /* 0x3f0000001616d820 */ /* 0x000fe20000400000 */
[----:B-1----:R-:W-:Y:S01]  /*dd20*/  @!P3 FMUL R138, R138, R138 ;  /* 0x0000008a8a8ab220 */ /* 0x002fe20000400000 */
[----:B------:R-:W-:-:S03]  /*dd30*/  FSETP.GEU.AND P3, PT, R137, -126, PT ;  /* 0xc2fc00008900780b */ /* 0x000fc60003f6e000 */
[----:B------:R-:W-:Y:S01]  /*dd40*/  FADD R33, R33, R138 ;  /* 0x0000008a21217221 */ /* 0x000fe20000000000 */
[----:B------:R-:W-:Y:S02]  /*dd50*/  WARPGROUP.DEPBAR.LE gsb0, 0x0 ;  /* 0x00008000000079c5 */ /* 0x000fe40000010000 */
[----:B------:R-:W-:-:S07]  /*dd60*/  WARPGROUP.ARRIVE ;  /* 0x00000000000079c5 */ /* 0x000fce0000000000 */
[----:B------:R-:W-:Y:S01]  /*dd70*/  @!P3 FMUL R137, R137, 0.5 ;  /* 0x3f0000008989b820 */ /* 0x000fe20000400000 */
[----:B------:R-:W-:Y:S01]  /*dd80*/  HGMMA.64x16x16.F32 R168, R24, gdesc[UR4].tnspB, R168, gsb0 ;  /* 0x4020000418a87df0 */ /* 0x000fe200080008a8 */
[----:B------:R-:W-:-:S04]  /*dd90*/  R2UR UR6, R28 ;  /* 0x000000001c0672ca */ /* 0x000fc800000e0000 */
[----:B------:R-:W1:Y:S01]  /*dda0*/  MUFU.EX2 R137, R137 ;  /* 0x0000008900897308 */ /* 0x000e620000000800 */
[----:B------:R-:W-:Y:S02]  /*ddb0*/  R2UR UR7, R29 ;  /* 0x000000001d0772ca */ /* 0x000fe400000e0000 */
[----:B------:R-:W-:Y:S02]  /*ddc0*/  IADD3 R28, R192, 0x180, RZ ;  /* 0x00000180c01c7810 */ /* 0x000fe40007ffe0ff */
[----:B------:R-:W-:Y:S01]  /*ddd0*/  MOV R29, 0xc0000010 ;  /* 0xc0000010001d7802 */ /* 0x000fe20000000f00 */
[----:B-1----:R-:W-:Y:S01]  /*dde0*/  @!P3 FMUL R137, R137, R137 ;  /* 0x000000898989b220 */ /* 0x002fe20000400000 */
[----:B------:R-:W-:-:S13]  /*ddf0*/  FSETP.GEU.AND P3, PT, R150, -126, PT ;  /* 0xc2fc00009600780b */ /* 0x000fda0003f6e000 */
[----:B------:R-:W-:-:S06]  /*de00*/  @!P3 FMUL R150, R150, 0.5 ;  /* 0x3f0000009696b820 */ /* 0x000fcc0000400000 */
[----:B------:R-:W1:Y:S01]  /*de10*/  MUFU.EX2 R150, R150 ;  /* 0x0000009600967308 */ /* 0x000e620000000800 */
[----:B------:R-:W-:Y:S02]  /*de20*/  WARPGROUP.DEPBAR.LE gsb0, 0x0 ;  /* 0x00008000000079c5 */ /* 0x000fe40000010000 */
[----:B------:R-:W-:-:S06]  /*de30*/  WARPGROUP.ARRIVE ;  /* 0x00000000000079c5 */ /* 0x000fcc0000000000 */
[----:B------:R-:W-:Y:S01]  /*de40*/  HGMMA.64x16x16.F32 R160, R24, gdesc[UR8].tnspB, R160, gsb0 ;  /* 0x4020000818a07df0 */ /* 0x000fe200080008a0 */
[----:B------:R-:W-:Y:S02]  /*de50*/  R2UR UR10, R30 ;  /* 0x000000001e0a72ca */ /* 0x000fe400000e0000 */
[----:B------:R-:W-:Y:S02]  /*de60*/  R2UR UR11, R31 ;  /* 0x000000001f0b72ca */ /* 0x000fe400000e0000 */
[----:B------:R-:W2:Y:S01]  /*de70*/  MUFU.EX2 R31, R128 ;  /* 0x00000080001f7308 */ /* 0x000ea20000000800 */
[----:B-1----:R-:W-:Y:S01]  /*de80*/  @!P3 FMUL R150, R150, R150 ;  /* 0x000000969696b220 */ /* 0x002fe20000400000 */
[----:B------:R-:W-:-:S13]  /*de90*/  FSETP.GEU.AND P3, PT, R148, -126, PT ;  /* 0xc2fc00009400780b */ /* 0x000fda0003f6e000 */
[----:B------:R-:W-:Y:S01]  /*dea0*/  @!P3 FMUL R148, R148, 0.5 ;  /* 0x3f0000009494b820 */ /* 0x000fe20000400000 */
[----:B--2---:R-:W-:Y:S01]  /*deb0*/  @!P2 FMUL R31, R31, R31 ;  /* 0x0000001f1f1fa220 */ /* 0x004fe20000400000 */
[----:B------:R-:W-:-:S03]  /*dec0*/  FSETP.GEU.AND P2, PT, R139, -126, PT ;  /* 0xc2fc00008b00780b */ /* 0x000fc60003f4e000 */
[----:B------:R-:W-:-:S04]  /*ded0*/  FADD R18, R18, R31 ;  /* 0x0000001f12127221 */ /* 0x000fc80000000000 */
[----:B------:R-:W-:-:S06]  /*dee0*/  FADD R18, R18, R129 ;  /* 0x0000008112127221 */ /* 0x000fcc0000000000 */
[----:B------:R-:W-:Y:S01]  /*def0*/  @!P2 FMUL R139, R139, 0.5 ;  /* 0x3f0000008b8ba820 */ /* 0x000fe20000400000 */
[----:B------:R-:W-:Y:S02]  /*df00*/  WARPGROUP.DEPBAR.LE gsb0, 0x0 ;  /* 0x00008000000079c5 */ /* 0x000fe40000010000 */
[----:B------:R-:W-:-:S03]  /*df10*/  WARPGROUP.ARRIVE ;  /* 0x00000000000079c5 */ /* 0x000fc60000000000 */
[----:B------:R-:W1:Y:S03]  /*df20*/  MUFU.EX2 R139, R139 ;  /* 0x0000008b008b7308 */ /* 0x000e660000000800 */
[----:B------:R-:W-:Y:S01]  /*df30*/  HGMMA.64x16x16.F32 R152, R24, gdesc[UR12].tnspB, R152, gsb0 ;  /* 0x4020000c18987df0 */ /* 0x000fe20008000898 */
[----:B------:R-:W-:Y:S02]  /*df40*/  R2UR UR14, R28 ;  /* 0x000000001c0e72ca */ /* 0x000fe400000e0000 */
[----:B------:R-:W-:Y:S01]  /*df50*/  R2UR UR15, R29 ;  /* 0x000000001d0f72ca */ /* 0x000fe200000e0000 */
[----:B------:R-:W-:Y:S01]  /*df60*/  IMAD.MOV.U32 R29, RZ, RZ, -0x3ffffff0 ;  /* 0xc0000010ff1d7424 */ /* 0x000fe200078e00ff */
[----:B------:R-:W-:Y:S01]  /*df70*/  IADD3 R28, R192, 0x380, RZ ;  /* 0x00000380c01c7810 */ /* 0x000fe20007ffe0ff */
[----:B-1----:R-:W-:Y:S01]  /*df80*/  @!P2 FMUL R139, R139, R139 ;  /* 0x0000008b8b8ba220 */ /* 0x002fe20000400000 */
[----:B------:R-:W-:-:S03]  /*df90*/  FSETP.GEU.AND P2, PT, R140, -126, PT ;  /* 0xc2fc00008c00780b */ /* 0x000fc60003f4e000 */
[----:B------:R-:W-:-:S04]  /*dfa0*/  FADD R33, R33, R139 ;  /* 0x0000008b21217221 */ /* 0x000fc80000000000 */
[----:B------:R-:W-:-:S06]  /*dfb0*/  FADD R33, R33, R142 ;  /* 0x0000008e21217221 */ /* 0x000fcc0000000000 */
[----:B------:R-:W-:Y:S01]  /*dfc0*/  @!P2 FMUL R140, R140, 0.5 ;  /* 0x3f0000008c8ca820 */ /* 0x000fe20000400000 */
[----:B------:R-:W-:Y:S02]  /*dfd0*/  WARPGROUP.DEPBAR.LE gsb0, 0x0 ;  /* 0x00008000000079c5 */ /* 0x000fe40000010000 */
[----:B------:R-:W-:Y:S02]  /*dfe0*/  F2FP.F16.F32.PACK_AB R25, R115, R114 ;  /* 0x000000727319723e */ /* 0x000fe400000000ff */
[----:B------:R-:W-:Y:S02]  /*dff0*/  F2FP.F16.F32.PACK_AB R27, R119, R118 ;  /* 0x00000076771b723e */ /* 0x000fe400000000ff */
[----:B------:R-:W-:Y:S02]  /*e000*/  F2FP.F16.F32.PACK_AB R24, R113, R23 ;  /* 0x000000177118723e */ /* 0x000fe400000000ff */
[----:B------:R-:W-:Y:S02]  /*e010*/  F2FP.F16.F32.PACK_AB R26, R117, R37 ;  /* 0x00000025751a723e */ /* 0x000fe400000000ff */
[----:B------:R-:W1:Y:S01]  /*e020*/  MUFU.EX2 R37, R132 ;  /* 0x0000008400257308 */ /* 0x000e620000000800 */
[----:B------:R-:W-:Y:S01]  /*e030*/  MOV R23, 0xc0000010 ;  /* 0xc000001000177802 */ /* 0x000fe20000000f00 */
[----:B------:R-:W-:-:S06]  /*e040*/  WARPGROUP.ARRIVE ;  /* 0x00000000000079c5 */ /* 0x000fcc0000000000 */
[----:B------:R-:W-:Y:S01]  /*e050*/  HGMMA.64x16x16.F32 R184, R24, gdesc[UR16].tnspB, R184, gsb0 ;  /* 0x4020001018b87df0 */ /* 0x000fe200080008b8 */
[----:B-1----:R-:W-:Y:S01]  /*e060*/  @!P6 FMUL R37, R37, R37 ;  /* 0x000000252525e220 */ /* 0x002fe20000400000 */
[----:B------:R-:W-:-:S03]  /*e070*/  FSETP.GEU.AND P6, PT, R143, -126, PT ;  /* 0xc2fc00008f00780b */ /* 0x000fc60003fce000 */
[----:B------:R-:W-:-:S04]  /*e080*/  FADD R18, R18, R37 ;  /* 0x0000002512127221 */ /* 0x000fc80000000000 */
[----:B------:R-:W-:-:S04]  /*e090*/  FADD R18, R18, R133 ;  /* 0x0000008512127221 */ /* 0x000fc80000000000 */
[----:B------:R-:W-:Y:S02]  /*e0a0*/  FADD R18, R18, R41 ;  /* 0x0000002912127221 */ /* 0x000fe40000000000 */
[----:B------:R-:W-:Y:S02]  /*e0b0*/  @!P6 FMUL R143, R143, 0.5 ;  /* 0x3f0000008f8fe820 */ /* 0x000fe40000400000 */
[----:B------:R-:W-:-:S04]  /*e0c0*/  FADD R18, R18, R137 ;  /* 0x0000008912127221 */ /* 0x000fc80000000000 */
[----:B------:R-:W1:Y:S01]  /*e0d0*/  MUFU.EX2 R143, R143 ;  /* 0x0000008f008f7308 */ /* 0x000e620000000800 */
[----:B------:R-:W-:Y:S02]  /*e0e0*/  WARPGROUP.DEPBAR.LE gsb0, 0x0 ;  /* 0x00008000000079c5 */ /* 0x000fe40000010000 */
[----:B------:R-:W-:Y:S01]  /*e0f0*/  WARPGROUP.ARRIVE ;  /* 0x00000000000079c5 */ /* 0x000fe20000000000 */
[----:B-1----:R-:W-:Y:S01]  /*e100*/  @!P6 FMUL R143, R143, R143 ;  /* 0x0000008f8f8fe220 */ /* 0x002fe20000400000 */
[----:B------:R-:W-:-:S04]  /*e110*/  FSETP.GEU.AND P6, PT, R146, -126, PT ;  /* 0xc2fc00009200780b */ /* 0x000fc80003fce000 */
[----:B------:R-:W-:Y:S01]  /*e120*/  HGMMA.64x16x16.F32 R176, R24, gdesc[UR20].tnspB, R176, gsb0 ;  /* 0x4020001418b07df0 */ /* 0x000fe200080008b0 */
[----:B------:R-:W-:-:S08]  /*e130*/  FADD R33, R33, R143 ;  /* 0x0000008f21217221 */ /* 0x000fd00000000000 */
[----:B------:R-:W-:-:S06]  /*e140*/  @!P6 FMUL R146, R146, 0.5 ;  /* 0x3f0000009292e820 */ /* 0x000fcc0000400000 */
[----:B------:R-:W1:Y:S02]  /*e150*/  MUFU.EX2 R146, R146 ;  /* 0x0000009200927308 */ /* 0x000e640000000800 */
[----:B-1----:R-:W-:Y:S01]  /*e160*/  @!P6 FMUL R146, R146, R146 ;  /* 0x000000929292e220 */ /* 0x002fe20000400000 */
[----:B------:R-:W-:-:S03]  /*e170*/  FSETP.GEU.AND P6, PT, R145, -126, PT ;  /* 0xc2fc00009100780b */ /* 0x000fc60003fce000 */
[----:B------:R-:W-:-:S04]  /*e180*/  FADD R33, R33, R146 ;  /* 0x0000009221217221 */ /* 0x000fc80000000000 */
[----:B------:R-:W-:Y:S01]  /*e190*/  FADD R33, R33, R147 ;  /* 0x0000009321217221 */ /* 0x000fe20000000000 */
[----:B------:R-:W-:Y:S02]  /*e1a0*/  WARPGROUP.DEPBAR.LE gsb0, 0x0 ;  /* 0x00008000000079c5 */ /* 0x000fe40000010000 */
[----:B------:R-:W-:Y:S01]  /*e1b0*/  WARPGROUP.ARRIVE ;  /* 0x00000000000079c5 */ /* 0x000fe20000000000 */
[----:B------:R-:W-:Y:S02]  /*e1c0*/  FADD R33, R33, R150 ;  /* 0x0000009621217221 */ /* 0x000fe40000000000 */
[----:B------:R-:W-:-:S03]  /*e1d0*/  @!P6 FMUL R145, R145, 0.5 ;  /* 0x3f0000009191e820 */ /* 0x000fc60000400000 */
[----:B------:R-:W-:Y:S03]  /*e1e0*/  HGMMA.64x16x16.F32 R168, R24, gdesc[UR24].tnspB, R168, gsb0 ;  /* 0x4020001818a87df0 */ /* 0x000fe600080008a8 */
[----:B------:R-:W1:Y:S02]  /*e1f0*/  MUFU.EX2 R145, R145 ;  /* 0x0000009100917308 */ /* 0x000e640000000800 */
[----:B-1----:R-:W-:Y:S01]  /*e200*/  @!P6 FMUL R145, R145, R145 ;  /* 0x000000919191e220 */ /* 0x002fe20000400000 */
        /* <DEDUP_REMOVED lines=12> */
[----:B------:R-:W-:-:S06]  /*e2d0*/  WARPGROUP.ARRIVE ;  /* 0x00000000000079c5 */ /* 0x000fcc0000000000 */
[----:B------:R-:W-:Y:S03]  /*e2e0*/  HGMMA.64x16x16.F32 R152, R24, gdesc[UR8].tnspB, R152, gsb0 ;  /* 0x4020000818987df0 */ /* 0x000fe60008000898 */
[----:B------:R-:W-:Y:S02]  /*e2f0*/  WARPGROUP.DEPBAR.LE gsb0, 0x0 ;  /* 0x00008000000079c5 */ /* 0x000fe40000010000 */
[----:B------:R-:W-:Y:S01]  /*e300*/  IMAD.MOV.U32 R25, RZ, RZ, -0x3ffffff0 ;  /* 0xc0000010ff197424 */ /* 0x000fe200078e00ff */
[C---:B------:R-:W-:Y:S02]  /*e310*/  IADD3 R24, R192.reuse, 0x580, RZ ;  /* 0x00000580c0187810 */ /* 0x040fe40007ffe0ff */
[----:B------:R-:W-:Y:S02]  /*e320*/  IADD3 R26, R192, 0x780, RZ ;  /* 0x00000780c01a7810 */ /* 0x000fe40007ffe0ff */
[----:B------:R-:W-:-:S02]  /*e330*/  MOV R27, 0xc0000010 ;  /* 0xc0000010001b7802 */ /* 0x000fc40000000f00 */
[----:B------:R-:W-:Y:S02]  /*e340*/  R2UR UR10, R24 ;  /* 0x00000000180a72ca */ /* 0x000fe400000e0000 */
[----:B------:R-:W-:Y:S02]  /*e350*/  R2UR UR11, R25 ;  /* 0x00000000190b72ca */ /* 0x000fe400000e0000 */
[----:B------:R-:W-:Y:S02]  /*e360*/  R2UR UR18, R26 ;  /* 0x000000001a1272ca */ /* 0x000fe400000e0000 */
[----:B------:R-:W-:Y:S02]  /*e370*/  R2UR UR19, R27 ;  /* 0x000000001b1372ca */ /* 0x000fe400000e0000 */
[----:B------:R-:W-:Y:S02]  /*e380*/  F2FP.F16.F32.PACK_AB R25, R123, R122 ;  /* 0x0000007a7b19723e */ /* 0x000fe400000000ff */
[----:B------:R-:W-:-:S02]  /*e390*/  F2FP.F16.F32.PACK_AB R27, R127, R126 ;  /* 0x0000007e7f1b723e */ /* 0x000fc400000000ff */
[----:B------:R-:W-:Y:S02]  /*e3a0*/  F2FP.F16.F32.PACK_AB R24, R121, R35 ;  /* 0x000000237918723e */ /* 0x000fe400000000ff */
[----:B------:R-:W-:Y:S01]  /*e3b0*/  F2FP.F16.F32.PACK_AB R26, R125, R39 ;  /* 0x000000277d1a723e */ /* 0x000fe200000000ff */
[----:B------:R-:W1:Y:S03]  /*e3c0*/  MUFU.EX2 R35, R144 ;  /* 0x0000009000237308 */ /* 0x000e660000000800 */
[----:B------:R-:W-:-:S05]  /*e3d0*/  WARPGROUP.ARRIVE ;  /* 0x00000000000079c5 */ /* 0x000fca0000000000 */
[----:B------:R-:W2:Y:S01]  /*e3e0*/  MUFU.EX2 R39, R148 ;  /* 0x0000009400277308 */ /* 0x000ea20000000800 */
[----:B------:R-:W-:Y:S01]  /*e3f0*/  HGMMA.64x16x16.F32 R184, R24, gdesc[UR12].tnspB, R184, gsb0 ;  /* 0x4020000c18b87df0 */ /* 0x000fe200080008b8 */
[----:B-1----:R-:W-:Y:S01]  /*e400*/  @!P4 FMUL R35, R35, R35 ;  /* 0x000000232323c220 */ /* 0x002fe20000400000 */
[----:B--2---:R-:W-:Y:S01]  /*e410*/  @!P3 FMUL R39, R39, R39 ;  /* 0x000000272727b220 */ /* 0x004fe20000400000 */
        /* <DEDUP_REMOVED lines=16> */
[----:B------:R-:W-:Y:S03]  /*e520*/  HGMMA.64x16x16.F32 R160, R24, gdesc[UR16].tnspB, R160, gsb0 ;  /* 0x4020001018a07df0 */ /* 0x000fe600080008a0 */
[----:B------:R-:W-:Y:S02]  /*e530*/  WARPGROUP.DEPBAR.LE gsb0, 0x0 ;  /* 0x00008000000079c5 */ /* 0x000fe40000010000 */
[----:B------:R-:W-:-:S06]  /*e540*/  WARPGROUP.ARRIVE ;  /* 0x00000000000079c5 */ /* 0x000fcc0000000000 */
[----:B------:R-:W-:Y:S01]  /*e550*/  HGMMA.64x16x16.F32 R152, R24, gdesc[UR20].tnspB, R152, gsb0 ;  /* 0x4020001418987df0 */ /* 0x000fe20008000898 */
[----:B------:R-:W-:Y:S02]  /*e560*/  R2UR UR22, R28 ;  /* 0x000000001c1672ca */ /* 0x000fe400000e0000 */
[----:B------:R-:W-:Y:S01]  /*e570*/  R2UR UR23, R29 ;  /* 0x000000001d1772ca */ /* 0x000fe200000e0000 */
[----:B------:R1:W2:Y:S08]  /*e580*/  MUFU.EX2 R28, R22 ;  /* 0x00000016001c7308 */ /* 0x0002b00000000800 */
[----:B------:R-:W3:Y:S01]  /*e590*/  MUFU.EX2 R29, R140 ;  /* 0x0000008c001d7308 */ /* 0x000ee20000000800 */
[----:B-1----:R-:W-:Y:S01]  /*e5a0*/  IADD3 R22, R192, 0x7e0, RZ ;  /* 0x000007e0c0167810 */ /* 0x002fe20007ffe0ff */
[----:B--2---:R-:W-:Y:S01]  /*e5b0*/  @!P5 FMUL R28, R28, R28 ;  /* 0x0000001c1c1cd220 */ /* 0x004fe20000400000 */
[----:B---3--:R-:W-:Y:S01]  /*e5c0*/  @!P2 FMUL R29, R29, R29 ;  /* 0x0000001d1d1da220 */ /* 0x008fe20000400000 */
[----:B------:R-:W-:-:S03]  /*e5d0*/  FSETP.GEU.AND P2, PT, R21, -126, PT ;  /* 0xc2fc00001500780b */ /* 0x000fc60003f4e000 */
[----:B------:R-:W-:-:S04]  /*e5e0*/  FADD R18, R18, R29 ;  /* 0x0000001d12127221 */ /* 0x000fc80000000000 */
[----:B------:R-:W-:-:S04]  /*e5f0*/  FADD R18, R18, R141 ;  /* 0x0000008d12127221 */ /* 0x000fc80000000000 */
[----:B------:R-:W-:Y:S01]  /*e600*/  FADD R18, R18, R35 ;  /* 0x0000002312127221 */ /* 0x000fe20000000000 */
[----:B------:R-:W-:Y:S02]  /*e610*/  WARPGROUP.DEPBAR.LE gsb0, 0x0 ;  /* 0x00008000000079c5 */ /* 0x000fe40000010000 */
[C---:B------:R-:W-:Y:S01]  /*e620*/  VIADD R26, R192.reuse, 0x7a0 ;  /* 0x000007a0c01a7836 */ /* 0x040fe20000000000 */
[----:B------:R-:W-:Y:S01]  /*e630*/  IADD3 R24, R192, 0x5a0, RZ ;  /* 0x000005a0c0187810 */ /* 0x000fe20007ffe0ff */
[----:B------:R-:W-:Y:S01]  /*e640*/  @!P2 FMUL R21, R21, 0.5 ;  /* 0x3f0000001515a820 */ /* 0x000fe20000400000 */
[----:B------:R-:W-:Y:S01]  /*e650*/  MOV R25, 0xc0000010 ;  /* 0xc000001000197802 */ /* 0x000fe20000000f00 */
[----:B------:R-:W-:Y:S01]  /*e660*/  FADD R18, R18, R145 ;  /* 0x0000009112127221 */ /* 0x000fe20000000000 */
[----:B------:R-:W-:Y:S01]  /*e670*/  MOV R27, 0xc0000010 ;  /* 0xc0000010001b7802 */ /* 0x000fe20000000f00 */
[----:B------:R1:W2:Y:S01]  /*e680*/  MUFU.EX2 R30, R21 ;  /* 0x00000015001e7308 */ /* 0x0002a20000000800 */
[----:B------:R-:W-:Y:S01]  /*e690*/  R2UR UR14, R24 ;  /* 0x00000000180e72ca */ /* 0x000fe200000e0000 */
[----:B------:R-:W-:Y:S01]  /*e6a0*/  FADD R18, R18, R39 ;  /* 0x0000002712127221 */ /* 0x000fe20000000000 */
[----:B------:R-:W-:-:S02]  /*e6b0*/  R2UR UR15, R25 ;  /* 0x00000000190f72ca */ /* 0x000fc400000e0000 */
[----:B------:R-:W-:Y:S01]  /*e6c0*/  R2UR UR18, R26 ;  /* 0x000000001a1272ca */ /* 0x000fe200000e0000 */
[----:B------:R-:W-:Y:S01]  /*e6d0*/  FADD R18, R18, R28 ;  /* 0x0000001c12127221 */ /* 0x000fe20000000000 */
[----:B------:R-:W-:Y:S02]  /*e6e0*/  R2UR UR19, R27 ;  /* 0x000000001b1372ca */ /* 0x000fe400000e0000 */
[----:B------:R-:W-:Y:S02]  /*e6f0*/  F2FP.F16.F32.PACK_AB R25, R131, R130 ;  /* 0x000000828319723e */ /* 0x000fe400000000ff */
[----:B------:R-:W-:Y:S02]  /*e700*/  F2FP.F16.F32.PACK_AB R27, R135, R134 ;  /* 0x00000086871b723e */ /* 0x000fe400000000ff */
[----:B------:R-:W-:Y:S02]  /*e710*/  F2FP.F16.F32.PACK_AB R24, R129, R31 ;  /* 0x0000001f8118723e */ /* 0x000fe400000000ff */
[----:B------:R-:W-:-:S02]  /*e720*/  F2FP.F16.F32.PACK_AB R26, R133, R37 ;  /* 0x00000025851a723e */ /* 0x000fc400000000ff */
[----:B-1----:R-:W-:Y:S01]  /*e730*/  MOV R21, 0xc0000010 ;  /* 0xc000001000157802 */ /* 0x002fe20000000f00 */
[----:B--2---:R-:W-:Y:S01]  /*e740*/  @!P2 FMUL R30, R30, R30 ;  /* 0x0000001e1e1ea220 */ /* 0x004fe20000400000 */
[----:B------:R-:W-:Y:S01]  /*e750*/  WARPGROUP.ARRIVE ;  /* 0x00000000000079c5 */ /* 0x000fe20000000000 */
[----:B------:R-:W-:-:S05]  /*e760*/  ISETP.NE.AND P2, PT, R11, 0x4, PT ;  /* 0x000000040b00780c */ /* 0x000fca0003f45270 */
        /* <DEDUP_REMOVED lines=14> */
[----:B------:R-:W-:Y:S02]  /*e850*/  IADD3 R24, R192, 0x1c0, RZ ;  /* 0x000001c0c0187810 */ /* 0x000fe40007ffe0ff */
[----:B------:R-:W-:Y:S02]  /*e860*/  MOV R25, 0xc0000010 ;  /* 0xc000001000197802 */ /* 0x000fe40000000f00 */
[----:B------:R-:W-:Y:S01]  /*e870*/  R2UR UR6, R24 ;  /* 0x00000000180672ca */ /* 0x000fe200000e0000 */
[----:B------:R-:W-:Y:S01]  /*e880*/  VIADD R24, R192, 0x5c0 ;  /* 0x000005c0c0187836 */ /* 0x000fe20000000000 */
[----:B------:R-:W-:-:S02]  /*e890*/  R2UR UR7, R25 ;  /* 0x00000000190772ca */ /* 0x000fc400000e0000 */
[----:B------:R-:W-:Y:S02]  /*e8a0*/  IADD3 R26, R192, 0x3c0, RZ ;  /* 0x000003c0c01a7810 */ /* 0x000fe40007ffe0ff */
[----:B------:R-:W-:Y:S02]  /*e8b0*/  MOV R27, 0xc0000010 ;  /* 0xc0000010001b7802 */ /* 0x000fe40000000f00 */
[----:B------:R-:W-:Y:S02]  /*e8c0*/  MOV R25, 0xc0000010 ;  /* 0xc000001000197802 */ /* 0x000fe40000000f00 */
[----:B------:R-:W-:Y:S01]  /*e8d0*/  R2UR UR14, R24 ;  /* 0x00000000180e72ca */ /* 0x000fe200000e0000 */
[----:B------:R-:W-:Y:S01]  /*e8e0*/  VIADD R24, R192, 0x9c0 ;  /* 0x000009c0c0187836 */ /* 0x000fe20000000000 */
[----:B------:R-:W-:Y:S02]  /*e8f0*/  R2UR UR10, R26 ;  /* 0x000000001a0a72ca */ /* 0x000fe400000e0000 */
[----:B------:R-:W-:-:S02]  /*e900*/  R2UR UR11, R27 ;  /* 0x000000001b0b72ca */ /* 0x000fc400000e0000 */
[----:B------:R-:W-:Y:S02]  /*e910*/  R2UR UR15, R25 ;  /* 0x00000000190f72ca */ /* 0x000fe400000e0000 */
[----:B------:R-:W-:Y:S02]  /*e920*/  IADD3 R26, R192, 0x7c0, RZ ;  /* 0x000007c0c01a7810 */ /* 0x000fe40007ffe0ff */
[----:B------:R-:W-:Y:S02]  /*e930*/  MOV R27, 0xc0000010 ;  /* 0xc0000010001b7802 */ /* 0x000fe40000000f00 */
[----:B------:R-:W-:Y:S02]  /*e940*/  MOV R25, 0xc0000010 ;  /* 0xc000001000197802 */ /* 0x000fe40000000f00 */
[----:B------:R-:W-:Y:S02]  /*e950*/  R2UR UR18, R26 ;  /* 0x000000001a1272ca */ /* 0x000fe400000e0000 */
[----:B------:R-:W-:-:S02]  /*e960*/  R2UR UR19, R27 ;  /* 0x000000001b1372ca */ /* 0x000fc400000e0000 */
[----:B------:R-:W-:Y:S02]  /*e970*/  R2UR UR22, R24 ;  /* 0x00000000181672ca */ /* 0x000fe400000e0000 */
[----:B------:R-:W-:Y:S02]  /*e980*/  R2UR UR23, R25 ;  /* 0x00000000191772ca */ /* 0x000fe400000e0000 */
[----:B------:R-:W-:Y:S02]  /*e990*/  F2FP.F16.F32.PACK_AB R25, R139, R138 ;  /* 0x0000008a8b19723e */ /* 0x000fe400000000ff */
[----:B------:R-:W-:Y:S02]  /*e9a0*/  F2FP.F16.F32.PACK_AB R27, R143, R142 ;  /* 0x0000008e8f1b723e */ /* 0x000fe400000000ff */
[----:B------:R-:W-:Y:S02]  /*e9b0*/  F2FP.F16.F32.PACK_AB R24, R137, R41 ;  /* 0x000000298918723e */ /* 0x000fe400000000ff */
[----:B------:R-:W-:-:S04]  /*e9c0*/  F2FP.F16.F32.PACK_AB R26, R141, R29 ;  /* 0x0000001d8d1a723e */ /* 0x000fc800000000ff */
        /* <DEDUP_REMOVED lines=10> */
[----:B------:R-:W-:-:S06]  /*ea70*/  WARPGROUP.ARRIVE ;  /* 0x00000000000079c5 */ /* 0x000fcc0000000000 */
[----:B------:R-:W-:Y:S01]  /*ea80*/  HGMMA.64x16x16.F32 R168, R24, gdesc[UR12].tnspB, R168, gsb0 ;  /* 0x4020000c18a87df0 */ /* 0x000fe200080008a8 */
[----:B------:R-:W-:Y:S01]  /*ea90*/  R2UR UR14, R20 ;  /* 0x00000000140e72ca */ /* 0x000fe200000e0000 */
[----:B------:R-:W-:Y:S01]  /*eaa0*/  FADD R20, R33, R30 ;  /* 0x0000001e21147221 */ /* 0x000fe20000000000 */
[----:B------:R-:W-:Y:S02]  /*eab0*/  R2UR UR15, R21 ;  /* 0x00000000150f72ca */ /* 0x000fe400000e0000 */
[----:B------:R-:W-:-:S04]  /*eac0*/  SEL R21, R11, RZ, P2 ;  /* 0x000000ff0b157207 */ /* 0x000fc80001000000 */
[----:B------:R-:W-:-:S04]  /*ead0*/  LEA R11, R21, R14, 0x3 ;  /* 0x0000000e150b7211 */ /* 0x000fc800078e18ff */
[----:B------:R-:W-:Y:S01]  /*eae0*/  PRMT R11, RZ, 0x654, R11 ;  /* 0x00000654ff0b7816 */ /* 0x000fe2000000000b */
[----:B------:R-:W-:Y:S02]  /*eaf0*/  WARPGROUP.DEPBAR.LE gsb0, 0x0 ;  /* 0x00008000000079c5 */ /* 0x000fe40000010000 */
[----:B------:R-:W-:-:S06]  /*eb00*/  WARPGROUP.ARRIVE ;  /* 0x00000000000079c5 */ /* 0x000fcc0000000000 */
[----:B------:R-:W-:Y:S01]  /*eb10*/  HGMMA.64x16x16.F32 R160, R24, gdesc[UR16].tnspB, R160, gsb0 ;  /* 0x4020001018a07df0 */ /* 0x000fe200080008a0 */
[----:B------:R-:W-:Y:S02]  /*eb20*/  R2UR UR18, R22 ;  /* 0x00000000161272ca */ /* 0x000fe400000e0000 */
[----:B------:R-:W-:Y:S01]  /*eb30*/  R2UR UR19, R23 ;  /* 0x00000000171372ca */ /* 0x000fe200000e0000 */
[----:B------:R-:W-:Y:S02]  /*eb40*/  WARPGROUP.DEPBAR.LE gsb0, 0x0 ;  /* 0x00008000000079c5 */ /* 0x000fe40000010000 */
[----:B------:R-:W-:-:S06]  /*eb50*/  WARPGROUP.ARRIVE ;  /* 0x00000000000079c5 */ /* 0x000fcc0000000000 */
[----:B------:R-:W-:Y:S01]  /*eb60*/  HGMMA.64x16x16.F32 R152, R24, gdesc[UR20].tnspB, R152, gsb0 ;  /* 0x4020001418987df0 */ /* 0x000fe20008000898 */
[----:B------:R-:W-:Y:S02]  /*eb70*/  R2UR UR23, R193 ;  /* 0x00000000c11772ca */ /* 0x000fe400000e0000 */
[----:B------:R-:W-:Y:S02]  /*eb80*/  WARPGROUP.DEPBAR.LE gsb0, 0x0 ;  /* 0x00008000000079c5 */ /* 0x000fe40000010000 */
[----:B------:R-:W-:Y:S01]  /*eb90*/  VIADD R24, R192, 0x3e0 ;  /* 0x000003e0c0187836 */ /* 0x000fe20000000000 */
[----:B------:R-:W-:Y:S01]  /*eba0*/  F2FP.F16.F32.PACK_AB R27, R30, R150 ;  /* 0x000000961e1b723e */ /* 0x000fe200000000ff */
[----:B------:R-:W-:Y:S01]  /*ebb0*/  IMAD.MOV.U32 R25, RZ, RZ, -0x3ffffff0 ;  /* 0xc0000010ff197424 */ /* 0x000fe200078e00ff */
[----:B------:R-:W-:Y:S02]  /*ebc0*/  F2FP.F16.F32.PACK_AB R26, R28, R39 ;  /* 0x000000271c1a723e */ /* 0x000fe400000000ff */
[----:B------:R-:W-:-:S02]  /*ebd0*/  R2UR UR10, R24 ;  /* 0x00000000180a72ca */ /* 0x000fc400000e0000 */
[----:B------:R-:W-:Y:S02]  /*ebe0*/  R2UR UR11, R25 ;  /* 0x00000000190b72ca */ /* 0x000fe400000e0000 */
[----:B------:R-:W-:Y:S02]  /*ebf0*/  F2FP.F16.F32.PACK_AB R25, R147, R146 ;  /* 0x000000929319723e */ /* 0x000fe400000000ff */
[----:B------:R-:W-:Y:S02]  /*ec00*/  F2FP.F16.F32.PACK_AB R24, R145, R35 ;  /* 0x000000239118723e */ /* 0x000fe400000000ff */
[----:B------:R-:W-:Y:S02]  /*ec10*/  IADD3 R192, R192, 0x9e0, RZ ;  /* 0x000009e0c0c07810 */ /* 0x000fe40007ffe0ff */
[----:B------:R-:W-:Y:S02]  /*ec20*/  WARPGROUP.ARRIVE ;  /* 0x00000000000079c5 */ /* 0x000fe40000000000 */
[----:B------:R-:W-:-:S04]  /*ec30*/  R2UR UR22, R192 ;  /* 0x00000000c01672ca */ /* 0x000fc800000e0000 */
        /* <DEDUP_REMOVED lines=14> */
[----:B------:R1:W-:Y:S01]  /*ed20*/  SYNCS.ARRIVE.TRANS64.RED.A1T0 RZ, [R11+URZ], RZ ;  /* 0x000000ff0bff79a7 */ /* 0x0003e2000810043f */
[----:B------:R-:W-:Y:S05]  /*ed30*/  @P1 BRA `(.L_x_32) ;  /* 0x0000000400041947 */ /* 0x000fea0003800000 */
[----:B------:R-:W-:Y:S01]  /*ed40*/  ISETP.LT.OR P1, PT, R6, 0x1, !P0 ;  /* 0x000000010600780c */ /* 0x000fe20004721670 */
[----:B------:R-:W-:-:S12]  /*ed50*/  BSSY B0, `(.L_x_33) ;  /* 0x000003e000007945 */ /* 0x000fd80003800000 */
[----:B------:R-:W-:Y:S05]  /*ed60*/  @P1 BRA `(.L_x_34) ;  /* 0x0000000000f01947 */ /* 0x000fea0003800000 */
[----:B-1----:R-:W-:Y:S02]  /*ed70*/  LEA R11, R5, R2, 0x3 ;  /* 0x00000002050b7211 */ /* 0x002fe400078e18ff */
[----:B------:R-:W-:Y:S02]  /*ed80*/  SHF.L.U32 R22, R4, 0x1f, RZ ;  /* 0x0000001f04167819 */ /* 0x000fe400000006ff */
[----:B------:R-:W-:Y:S02]  /*ed90*/  ISETP.NE.AND P2, PT, R16, RZ, PT ;  /* 0x000000ff1000720c */ /* 0x000fe40003f45270 */
[----:B------:R-:W1:Y:S02]  /*eda0*/  SYNCS.PHASECHK.TRANS64.TRYWAIT P1, [R11+URZ+0x2a820], R22 ;  /* 0x02a820160b0075a7 */ /* 0x000e64000802017f */
[----:B-1----:R-:W-:Y:S09]  /*edb0*/  @!P1 BRA `(.L_x_35) ;  /* 0x00000020000c9947 */ /* 0x002ff20003800000 */
.L_x_76:
[----:B------:R-:W-:Y:S05]  /*edc0*/  @P2 BRA `(.L_x_36) ;  /* 0x0000000000142947 */ /* 0x000fea0003800000 */
[----:B------:R-:W-:Y:S01]  /*edd0*/  LOP3.LUT P1, RZ, R17, 0x1f, RZ, 0xc0, !PT ;  /* 0x0000001f11ff7812 */ /* 0x000fe2000782c0ff */
[----:B-1----:R-:W-:-:S04]  /*ede0*/  IMAD.MOV.U32 R22, RZ, RZ, 0xa000 ;  /* 0x0000a000ff167424 */ /* 0x002fc800078e00ff */
[----:B------:R2:W-:Y:S08]  /*edf0*/  SYNCS.ARRIVE.TRANS64 RZ, [R11+URZ+0x2a800], R22 ;  /* 0x02a800160bff79a7 */ /* 0x0005f0000800003f */
[----:B------:R-:W-:Y:S05]  /*ee00*/  @!P1 BRA `(.L_x_36) ;  /* 0x0000000000049947 */ /* 0x000fea0003800000 */
[----:B------:R-:W-:Y:S01]  /*ee10*/  BPT.TRAP 0x1 ;  /* 0x000000040000795c */ /* 0x000fe20000300000 */
.L_x_36:
[----:B-12---:R-:W-:Y:S01]  /*ee20*/  IMAD R22, R5, 0xa000, R2 ;  /* 0x0000a00005167824 */ /* 0x006fe200078e0202 */
        /* <DEDUP_REMOVED lines=15> */
[----:B------:R-:W-:Y:S01]  /*ef20*/  USHF.L.U32 UR43, UR43, 0x8, URZ ;  /* 0x000000082b2b7899 */ /* 0x000fe2000800063f */
[----:B------:R-:W-:Y:S01]  /*ef30*/  IADD3 R7, R7, 0x1, RZ ;  /* 0x0000000107077810 */ /* 0x000fe20007ffe0ff */
[----:B------:R-:W-:Y:S01]  /*ef40*/  UIADD3 UR40, UR8, 0x2800, URZ ;  /* 0x0000280008287890 */ /* 0x000fe2000fffe03f */
[----:B------:R-:W-:Y:S01]  /*ef50*/  SEL R11, RZ, 0x1, P1 ;  /* 0x00000001ff0b7807 */ /* 0x000fe20000800000 */
        /* <DEDUP_REMOVED lines=28> */
[----:B--2---:R-:W-:Y:S01]  /*f120*/  NOP ;  /* 0x0000000000007918 */ /* 0x004fe20000000000 */
.L_x_34:
[----:B------:R-:W-:Y:S05]  /*f130*/  BSYNC B0 ;  /* 0x0000000000007941 */ /* 0x000fea0003800000 */
.L_x_33:
[----:B------:R-:W-:-:S07]  /*f140*/  IADD3 R6, R6, -0x1, RZ ;  /* 0xffffffff06067810 */ /* 0x000fce0007ffe0ff */
.L_x_32:
[----:B------:R-:W-:Y:S01]  /*f150*/  ISETP.GT.AND P3, PT, R15, 0x2, PT ;  /* 0x000000020f00780c */ /* 0x000fe20003f64270 */
[----:B------:R-:W-:Y:S01]  /*f160*/  VIADD R19, R19, 0x1 ;  /* 0x0000000113137836 */ /* 0x000fe20000000000 */
[----:B-1----:R-:W-:Y:S01]  /*f170*/  IADD3 R11, R21, 0x1, RZ ;  /* 0x00000001150b7810 */ /* 0x002fe20007ffe0ff */
[----:B------:R-:W-:Y:S01]  /*f180*/  IMAD.MOV.U32 R21, RZ, RZ, R10 ;  /* 0x000000ffff157224 */ /* 0x000fe200078e000a */
[----:B------:R-:W-:Y:S02]  /*f190*/  IADD3 R15, R15, -0x1, RZ ;  /* 0xffffffff0f0f7810 */ /* 0x000fe40007ffe0ff */
[----:B------:R-:W-:Y:S02]  /*f1a0*/  ISETP.NE.AND P1, PT, R19, 0x4, PT ;  /* 0x000000041300780c */ /* 0x000fe40003f25270 */
[----:B------:R-:W-:Y:S02]  /*f1b0*/  ISETP.NE.AND P2, PT, R11, 0x4, PT ;  /* 0x000000040b00780c */ /* 0x000fe40003f45270 */
[----:B------:R-:W-:-:S02]  /*f1c0*/  SEL R22, RZ, 0x1, P1 ;  /* 0x00000001ff167807 */ /* 0x000fc40000800000 */
[----:B------:R-:W-:Y:S02]  /*f1d0*/  MOV R23, R0 ;  /* 0x0000000000177202 */ /* 0x000fe40000000f00 */
[----:B------:R-:W-:Y:S02]  /*f1e0*/  LOP3.LUT R3, R3, R22, RZ, 0x3c, !PT ;  /* 0x0000001603037212 */ /* 0x000fe400078e3cff */
[----:B------:R-:W-:Y:S02]  /*f1f0*/  SEL R19, R19, RZ, P1 ;  /* 0x000000ff13137207 */ /* 0x000fe40000800000 */
[----:B------:R-:W-:Y:S01]  /*f200*/  SEL R11, R11, RZ, P2 ;  /* 0x000000ff0b0b7207 */ /* 0x000fe20001000000 */
[----:B------:R-:W-:Y:S06]  /*f210*/  @P3 BRA `(.L_x_37) ;  /* 0xffffff8800f03947 */ /* 0x000fec000383ffff */
.L_x_24:
[----:B------:R-:W-:Y:S05]  /*f220*/  WARPSYNC.ALL ;  /* 0x0000000000007948 */ /* 0x000fea0003800000 */
[----:B------:R-:W2:Y:S01]  /*f230*/  SHFL.BFLY PT, R3, R18, 0x1, 0x1f ;  /* 0x0c201f0012037f89 */ /* 0x000ea200000e0000 */
[----:B------:R-:W-:Y:S01]  /*f240*/  BSSY B0, `(.L_x_38) ;  /* 0x0000024000007945 */ /* 0x000fe20003800000 */
[----:B-1----:R-:W-:Y:S01]  /*f250*/  MOV R11, 0x7f800000 ;  /* 0x7f800000000b7802 */ /* 0x002fe20000000f00 */
[----:B------:R-:W-:Y:S01]  /*f260*/  IMAD.MOV.U32 R15, RZ, RZ, 0x7f800000 ;  /* 0x7f800000ff0f7424 */ /* 0x000fe200078e00ff */
[----:B------:R-:W1:Y:S01]  /*f270*/  SHFL.BFLY PT, R5, R20, 0x1, 0x1f ;  /* 0x0c201f0014057f89 */ /* 0x000e6200000e0000 */
[----:B------:R-:W-:Y:S01]  /*f280*/  MOV R8, 0x3f800000 ;  /* 0x3f80000000087802 */ /* 0x000fe20000000f00 */
[----:B--2---:R-:W-:Y:S01]  /*f290*/  FADD R3, R3, R18 ;  /* 0x0000001203037221 */ /* 0x004fe20000000000 */
[----:B-1----:R-:W-:-:S04]  /*f2a0*/  FADD R22, R5, R20 ;  /* 0x0000001405167221 */ /* 0x002fc80000000000 */
[----:B------:R-:W1:Y:S04]  /*f2b0*/  SHFL.BFLY PT, R4, R3, 0x2, 0x1f ;  /* 0x0c401f0003047f89 */ /* 0x000e6800000e0000 */
[----:B------:R-:W2:Y:S01]  /*f2c0*/  SHFL.BFLY PT, R23, R22, 0x2, 0x1f ;  /* 0x0c401f0016177f89 */ /* 0x000ea200000e0000 */
[C---:B-1----:R-:W-:Y:S01]  /*f2d0*/  FSETP.NE.AND P0, PT, R3.reuse, -R4, PT ;  /* 0x800000040300720b */ /* 0x042fe20003f05000 */
[----:B------:R-:W-:Y:S01]  /*f2e0*/  FADD R6, R3, R4 ;  /* 0x0000000403067221 */ /* 0x000fe20000000000 */
[----:B------:R-:W-:Y:S01]  /*f2f0*/  MOV R4, 0x3f800000 ;  /* 0x3f80000000047802 */ /* 0x000fe20000000f00 */
[----:B--2---:R-:W-:-:S10]  /*f300*/  FADD R7, R22, R23 ;  /* 0x0000001716077221 */ /* 0x004fd40000000000 */
[----:B------:R-:W-:Y:S05]  /*f310*/  @!P0 BRA `(.L_x_39) ;  /* 0x0000000000588947 */ /* 0x000fea0003800000 */
[----:B------:R-:W-:Y:S01]  /*f320*/  IADD3 R3, R6, 0x1800000, RZ ;  /* 0x0180000006037810 */ /* 0x000fe20007ffe0ff */
[----:B------:R-:W-:Y:S03]  /*f330*/  BSSY B1, `(.L_x_40) ;  /* 0x000000d000017945 */ /* 0x000fe60003800000 */
[----:B------:R-:W-:-:S04]  /*f340*/  LOP3.LUT R3, R3, 0x7f800000, RZ, 0xc0, !PT ;  /* 0x7f80000003037812 */ /* 0x000fc800078ec0ff */
[----:B------:R-:W-:-:S13]  /*f350*/  ISETP.GT.U32.AND P0, PT, R3, 0x1ffffff, PT ;  /* 0x01ffffff0300780c */ /* 0x000fda0003f04070 */
[----:B------:R-:W-:Y:S05]  /*f360*/  @P0 BRA `(.L_x_41) ;  /* 0x0000000000140947 */ /* 0x000fea0003800000 */
[----:B------:R-:W-:Y:S02]  /*f370*/  MOV R4, R6 ;  /* 0x0000000600047202 */ /* 0x000fe40000000f00 */
[----:B------:R-:W-:-:S07]  /*f380*/  MOV R21, 0xf3a0 ;  /* 0x0000f3a000157802 */ /* 0x000fce0000000f00 */
[----:B------:R-:W-:Y:S05]  /*f390*/  CALL.REL.NOINC `($__internal_0_$__cuda_sm20_rcp_rn_f32_slowpath) ;  /* 0x0000001800a87944 */ /* 0x000fea0003c00000 */
[----:B------:R-:W-:Y:S01]  /*f3a0*/  MOV R4, R3 ;  /* 0x0000000300047202 */ /* 0x000fe20000000f00 */
[----:B------:R-:W-:Y:S06]  /*f3b0*/  BRA `(.L_x_42) ;  /* 0x0000000000107947 */ /* 0x000fec0003800000 */
.L_x_41:
[----:B------:R-:W1:Y:S02]  /*f3c0*/  MUFU.RCP R3, R6 ;  /* 0x0000000600037308 */ /* 0x000e640000001000 */
[----:B-1----:R-:W-:-:S04]  /*f3d0*/  FFMA R4, R6, R3, -1 ;  /* 0xbf80000006047423 */ /* 0x002fc80000000003 */
[----:B------:R-:W-:-:S04]  /*f3e0*/  FADD.FTZ R4, -R4, -RZ ;  /* 0x800000ff04047221 */ /* 0x000fc80000010100 */
[----:B------:R-:W-:-:S07]  /*f3f0*/  FFMA R4, R3, R4, R3 ;  /* 0x0000000403047223 */ /* 0x000fce0000000003 */
.L_x_42:
[----:B------:R-:W-:Y:S05]  /*f400*/  BSYNC B1 ;  /* 0x0000000000017941 */ /* 0x000fea0003800000 */
.L_x_40:
[----:B------:R-:W-:Y:S01]  /*f410*/  FSETP.GEU.AND P0, PT, |R6|, 1.175494350822287508e-38, PT ;  /* 0x008000000600780b */ /* 0x000fe20003f0e200 */
[----:B------:R-:W-:-:S12]  /*f420*/  ULDC UR6, c[0x0][0x600] ;  /* 0x0001800000067ab9 */ /* 0x000fd80000000800 */
[----:B------:R-:W-:-:S04]  /*f430*/  @!P0 FMUL R6, R6, 16777216 ;  /* 0x4b80000006068820 */ /* 0x000fc80000400000 */
[----:B------:R-:W1:Y:S02]  /*f440*/  MUFU.LG2 R3, R6 ;  /* 0x0000000600037308 */ /* 0x000e640000000c00 */
[----:B-1----:R-:W-:-:S04]  /*f450*/  @!P0 FADD R3, R3, -24 ;  /* 0xc1c0000003038421 */ /* 0x002fc80000000000 */
[----:B------:R-:W-:-:S04]  /*f460*/  FMUL R3, R3, 0.69314718246459960938 ;  /* 0x3f31721803037820 */ /* 0x000fc80000400000 */
[----:B------:R-:W-:-:S07]  /*f470*/  FFMA R15, R0, UR6, R3 ;  /* 0x00000006000f7c23 */ /* 0x000fce0008000003 */
.L_x_39:
[----:B------:R-:W-:Y:S05]  /*f480*/  BSYNC B0 ;  /* 0x0000000000007941 */ /* 0x000fea0003800000 */
.L_x_38:
[----:B------:R-:W-:Y:S01]  /*f490*/  FSETP.NE.AND P0, PT, R22, -R23, PT ;  /* 0x800000171600720b */ /* 0x000fe20003f05000 */
[----:B------:R-:W-:Y:S01]  /*f4a0*/  ULDC UR4, c[0x0][0x608] ;  /* 0x0001820000047ab9 */ /* 0x000fe20000000800 */
[----:B------:R-:W-:Y:S01]  /*f4b0*/  BSSY B0, `(.L_x_43) ;  /* 0x000002d000007945 */ /* 0x000fe20003800000 */
[----:B------:R-:W-:-:S04]  /*f4c0*/  FMUL R4, R4, UR4 ;  /* 0x0000000404047c20 */ /* 0x000fc80008400000 */
[-C--:B------:R-:W-:Y:S01]  /*f4d0*/  FMUL R184, R184, R4.reuse ;  /* 0x00000004b8b87220 */ /* 0x080fe20000400000 */
        /* <DEDUP_REMOVED lines=18> */
[----:B------:R-:W-:Y:S01]  /*f600*/  FMUL R40, R157, R4 ;  /* 0x000000049d287220 */ /* 0x000fe20000400000 */
[----:B------:R-:W-:Y:S06]  /*f610*/  @!P0 BRA `(.L_x_44) ;  /* 0x0000000000588947 */ /* 0x000fec0003800000 */
[----:B------:R-:W-:Y:S01]  /*f620*/  VIADD R0, R7, 0x1800000 ;  /* 0x0180000007007836 */ /* 0x000fe20000000000 */
[----:B------:R-:W-:Y:S04]  /*f630*/  BSSY B1, `(.L_x_45) ;  /* 0x000000d000017945 */ /* 0x000fe80003800000 */
        /* <DEDUP_REMOVED lines=8> */
.L_x_46:
[----:B------:R-:W1:Y:S02]  /*f6c0*/  MUFU.RCP R8, R7 ;  /* 0x0000000700087308 */ /* 0x000e640000001000 */
[----:B-1----:R-:W-:-:S04]  /*f6d0*/  FFMA R0, R7, R8, -1 ;  /* 0xbf80000007007423 */ /* 0x002fc80000000008 */
[----:B------:R-:W-:-:S04]  /*f6e0*/  FADD.FTZ R3, -R0, -RZ ;  /* 0x800000ff00037221 */ /* 0x000fc80000010100 */
[----:B------:R-:W-:-:S07]  /*f6f0*/  FFMA R8, R8, R3, R8 ;  /* 0x0000000308087223 */ /* 0x000fce0000000008 */
.L_x_47:
[----:B------:R-:W-:Y:S05]  /*f700*/  BSYNC B1 ;  /* 0x0000000000017941 */ /* 0x000fea0003800000 */
.L_x_45:
[----:B------:R-:W-:Y:S01]  /*f710*/  FSETP.GEU.AND P0, PT, |R7|, 1.175494350822287508e-38, PT ;  /* 0x008000000700780b */ /* 0x000fe20003f0e200 */
[----:B------:R-:W-:-:S12]  /*f720*/  ULDC UR4, c[0x0][0x600] ;  /* 0x0001800000047ab9 */ /* 0x000fd80000000800 */
[----:B------:R-:W-:-:S04]  /*f730*/  @!P0 FMUL R7, R7, 16777216 ;  /* 0x4b80000007078820 */ /* 0x000fc80000400000 */
[----:B------:R-:W1:Y:S02]  /*f740*/  MUFU.LG2 R0, R7 ;  /* 0x0000000700007308 */ /* 0x000e640000000c00 */
[----:B-1----:R-:W-:-:S04]  /*f750*/  @!P0 FADD R0, R0, -24 ;  /* 0xc1c0000000008421 */ /* 0x002fc80000000000 */
[----:B------:R-:W-:-:S04]  /*f760*/  FMUL R11, R0, 0.69314718246459960938 ;  /* 0x3f317218000b7820 */ /* 0x000fc80000400000 */
[----:B------:R-:W-:-:S07]  /*f770*/  FFMA R11, R10, UR4, R11 ;  /* 0x000000040a0b7c23 */ /* 0x000fce000800000b */
.L_x_44:
[----:B------:R-:W-:Y:S05]  /*f780*/  BSYNC B0 ;  /* 0x0000000000007941 */ /* 0x000fea0003800000 */
.L_x_43:
[C---:B------:R-:W-:Y:S01]  /*f790*/  LOP3.LUT P0, R19, R17.reuse, 0x3, RZ, 0xc0, !PT ;  /* 0x0000000311137812 */ /* 0x040fe2000780c0ff */
[----:B------:R-:W-:Y:S01]  /*f7a0*/  ULDC UR4, c[0x0][0x608] ;  /* 0x0001820000047ab9 */ /* 0x000fe20000000800 */
[----:B------:R-:W-:Y:S01]  /*f7b0*/  LOP3.LUT R0, R17, 0x60, RZ, 0xc0, !PT ;  /* 0x0000006011007812 */ /* 0x000fe200078ec0ff */
[----:B------:R-:W-:Y:S01]  /*f7c0*/  FMUL R8, R8, UR4 ;  /* 0x0000000408087c20 */ /* 0x000fe20008400000 */
[----:B------:R-:W-:Y:S01]  /*f7d0*/  ULDC.64 UR8, c[0x0][0x208] ;  /* 0x0000820000087ab9 */ /* 0x000fe20000000a00 */
[----:B------:R-:W-:Y:S01]  /*f7e0*/  BSSY B0, `(.L_x_48) ;  /* 0x0000020000007945 */ /* 0x000fe20003800000 */
[----:B------:R-:W-:Y:S01]  /*f7f0*/  SHF.R.U32.HI R18, RZ, 0x5, R0 ;  /* 0x00000005ff127819 */ /* 0x000fe20000011600 */
        /* <DEDUP_REMOVED lines=8> */
[----:B------:R-:W-:Y:S06]  /*f880*/  @P0 BRA `(.L_x_49) ;  /* 0x0000000000540947 */ /* 0x000fec0003800000 */
[----:B------:R-:W1:Y:S01]  /*f890*/  S2UR UR4, SR_CTAID.X ;  /* 0x00000000000479c3 */ /* 0x000e620000002500 */
[----:B------:R-:W-:Y:S02]  /*f8a0*/  SHF.R.U32.HI R0, RZ, 0x2, R17 ;  /* 0x00000002ff007819 */ /* 0x000fe40000011611 */
[----:B------:R-:W-:Y:S02]  /*f8b0*/  SHF.L.U32 R3, R18, 0x4, RZ ;  /* 0x0000000412037819 */ /* 0x000fe400000006ff */
[----:B------:R-:W-:-:S04]  /*f8c0*/  LOP3.LUT R0, R0, 0x7, RZ, 0xc0, !PT ;  /* 0x0000000700007812 */ /* 0x000fc800078ec0ff */
[----:B------:R-:W-:Y:S01]  /*f8d0*/  LOP3.LUT R0, R3, 0xfffffff0, R0, 0xe2, !PT ;  /* 0xfffffff003007812 */ /* 0x000fe200078ee200 */
[----:B-1----:R-:W-:-:S03]  /*f8e0*/  USHF.L.U32 UR6, UR4, 0x6, URZ ;  /* 0x0000000604067899 */ /* 0x002fc6000800063f */
[----:B------:R-:W-:Y:S02]  /*f8f0*/  ULDC.64 UR4, c[0x0][0x688] ;  /* 0x0001a20000047ab9 */ /* 0x000fe40000000a00 */
[----:B------:R-:W-:Y:S02]  /*f900*/  UIMAD UR4, UR44, UR4, UR6 ;  /* 0x000000042c0472a4 */ /* 0x000fe4000f8e0206 */
[----:B------:R-:W-:Y:S02]  /*f910*/  LOP3.LUT R3, R0, UR6, RZ, 0xfc, !PT ;  /* 0x0000000600037c12 */ /* 0x000fe4000f8efcff */
[----:B------:R-:W-:-:S03]  /*f920*/  UIMAD UR4, UR45, UR5, UR4 ;  /* 0x000000052d0472a4 */ /* 0x000fc6000f8e0204 */
[C---:B------:R-:W-:Y:S01]  /*f930*/  VIADD R4, R3.reuse, 0x8 ;  /* 0x0000000803047836 */ /* 0x040fe20000000000 */
[----:B------:R-:W-:Y:S02]  /*f940*/  ULDC UR5, c[0x0][0x288] ;  /* 0x0000a20000057ab9 */ /* 0x000fe40000000800 */
[----:B------:R-:W-:Y:S02]  /*f950*/  ISETP.GE.U32.AND P0, PT, R3, UR5, PT ;  /* 0x0000000503007c0c */ /* 0x000fe4000bf06070 */
[----:B------:R-:W-:Y:S02]  /*f960*/  IADD3 R0, P2, R0, UR4, RZ ;  /* 0x0000000400007c10 */ /* 0x000fe4000ff5e0ff */
[----:B------:R-:W-:Y:S01]  /*f970*/  ISETP.GE.U32.AND P1, PT, R4, UR5, PT ;  /* 0x0000000504007c0c */ /* 0x000fe2000bf26070 */
[----:B------:R-:W-:Y:S01]  /*f980*/  ULDC.64 UR4, c[0x0][0x680] ;  /* 0x0001a00000047ab9 */ /* 0x000fe20000000a00 */
[----:B------:R-:W-:Y:S02]  /*f990*/  IADD3.X R3, RZ, RZ, RZ, P2, !PT ;  /* 0x000000ffff037210 */ /* 0x000fe400017fe4ff */
[----:B------:R-:W-:-:S04]  /*f9a0*/  LEA R4, P2, R0, UR4, 0x2 ;  /* 0x0000000400047c11 */ /* 0x000fc8000f8410ff */
[----:B------:R-:W-:-:S05]  /*f9b0*/  LEA.HI.X R5, R0, UR5, R3, 0x2, P2 ;  /* 0x0000000500057c11 */ /* 0x000fca00090f1403 */
[----:B------:R1:W-:Y:S04]  /*f9c0*/  @!P0 STG.E desc[UR8][R4.64], R15 ;  /* 0x0000000f04008986 */ /* 0x0003e8000c101908 */
[----:B------:R1:W-:Y:S02]  /*f9d0*/  @!P1 STG.E desc[UR8][R4.64+0x20], R11 ;  /* 0x0000200b04009986 */ /* 0x0003e4000c101908 */
.L_x_49:
[----:B------:R-:W-:Y:S05]  /*f9e0*/  BSYNC B0 ;  /* 0x0000000000007941 */ /* 0x000fea0003800000 */
.L_x_48:
[----:B------:R-:W-:Y:S01]  /*f9f0*/  ULDC.64 UR4, c[0x0][0x730] ;  /* 0x0001cc0000047ab9 */ /* 0x000fe20000000a00 */
[-C--:B------:R-:W-:Y:S01]  /*fa00*/  FMUL R170, R170, R8.reuse ;  /* 0x00000008aaaa7220 */ /* 0x080fe20000400000 */
[----:B------:R-:W-:Y:S01]  /*fa10*/  ISETP.NE.U32.AND P0, PT, RZ, UR4, PT ;  /* 0x00000004ff007c0c */ /* 0x000fe2000bf05070 */
[-C--:B------:R-:W-:Y:S01]  /*fa20*/  FMUL R50, R171, R8.reuse ;  /* 0x00000008ab327220 */ /* 0x080fe20000400000 */
[-C--:B------:R-:W-:Y:S01]  /*fa30*/  FMUL R174, R174, R8.reuse ;  /* 0x00000008aeae7220 */ /* 0x080fe20000400000 */
[-C--:B------:R-:W-:Y:S01]  /*fa40*/  FMUL R52, R175, R8.reuse ;  /* 0x00000008af347220 */ /* 0x080fe20000400000 */
[----:B------:R-:W-:Y:S01]  /*fa50*/  ISETP.NE.AND.EX P0, PT, RZ, UR5, PT, P0 ;  /* 0x00000005ff007c0c */ /* 0x000fe2000bf05300 */
[-C--:B------:R-:W-:Y:S01]  /*fa60*/  FMUL R162, R162, R8.reuse ;  /* 0x00000008a2a27220 */ /* 0x080fe20000400000 */
[-C--:B------:R-:W-:Y:S01]  /*fa70*/  FMUL R54, R163, R8.reuse ;  /* 0x00000008a3367220 */ /* 0x080fe20000400000 */
[-C--:B------:R-:W-:Y:S01]  /*fa80*/  FMUL R166, R166, R8.reuse ;  /* 0x00000008a6a67220 */ /* 0x080fe20000400000 */
[-C--:B------:R-:W-:Y:S01]  /*fa90*/  FMUL R56, R167, R8.reuse ;  /* 0x00000008a7387220 */ /* 0x080fe20000400000 */
[-C--:B------:R-:W-:Y:S01]  /*faa0*/  FMUL R154, R154, R8.reuse ;  /* 0x000000089a9a7220 */ /* 0x080fe20000400000 */
[-C--:B------:R-:W-:Y:S01]  /*fab0*/  FMUL R58, R155, R8.reuse ;  /* 0x000000089b3a7220 */ /* 0x080fe20000400000 */
[-C--:B------:R-:W-:Y:S01]  /*fac0*/  FMUL R158, R158, R8.reuse ;  /* 0x000000089e9e7220 */ /* 0x080fe20000400000 */
[----:B------:R-:W-:-:S05]  /*fad0*/  FMUL R60, R159, R8 ;  /* 0x000000089f3c7220 */ /* 0x000fca0000400000 */
[----:B------:R-:W-:Y:S05]  /*fae0*/  @P0 BRA `(.L_x_50) ;  /* 0x0000000000200947 */ /* 0x000fea0003800000 */
[----:B------:R-:W-:Y:S02]  /*faf0*/  ULDC.64 UR4, c[0x0][0x728] ;  /* 0x0001ca0000047ab9 */ /* 0x000fe40000000a00 */
[----:B------:R-:W-:-:S04]  /*fb00*/  ISETP.NE.U32.AND P0, PT, RZ, UR4, PT ;  /* 0x00000004ff007c0c */ /* 0x000fc8000bf05070 */
[----:B------:R-:W-:-:S13]  /*fb10*/  ISETP.NE.AND.EX P0, PT, RZ, UR5, PT, P0 ;  /* 0x00000005ff007c0c */ /* 0x000fda000bf05300 */
[----:B------:R-:W-:Y:S05]  /*fb20*/  @!P0 BRA `(.L_x_51) ;  /* 0x00000000000c8947 */ /* 0x000fea0003800000 */
[----:B-1----:R-:W1:Y:S02]  /*fb30*/  LDC.64 R4, c[0x0][0x728] ;  /* 0x0001ca00ff047b82 */ /* 0x002e640000000a00 */
[----:B-1----:R2:W5:Y:S01]  /*fb40*/  LDG.E R4, desc[UR8][R4.64] ;  /* 0x0000000804047981 */ /* 0x002562000c1e1900 */
[----:B------:R-:W-:Y:S05]  /*fb50*/  BRA `(.L_x_50) ;  /* 0x0000000000047947 */ /* 0x000fea0003800000 */
.L_x_51:
[----:B-1----:R-:W3:Y:S02]  /*fb60*/  LDC R4, c[0x0][0x720] ;  /* 0x0001c800ff047b82 */ /* 0x002ee40000000800 */
.L_x_50:
[----:B------:R-:W-:Y:S02]  /*fb70*/  MOV R0, RZ ;  /* 0x000000ff00007202 */ /* 0x000fe40000000f00 */
[----:B---3-5:R-:W-:Y:S02]  /*fb80*/  MOV R43, R4 ;  /* 0x00000004002b7202 */ /* 0x028fe40000000f00 */
[----:B------:R-:W-:-:S13]  /*fb90*/  LOP3.LUT P0, RZ, R0, 0x9f, RZ, 0xc0, !PT ;  /* 0x0000009f00ff7812 */ /* 0x000fda000780c0ff */
[----:B------:R-:W-:Y:S05]  /*fba0*/  @!P0 BRA `(.L_x_52) ;  /* 0x0000000000408947 */ /* 0x000fea0003800000 */
[----:B------:R-:W-:Y:S01]  /*fbb0*/  MOV R0, 0x0 ;  /* 0x0000000000007802 */ /* 0x000fe20000000f00 */
[----:B------:R-:W-:Y:S01]  /*fbc0*/  ULDC.64 UR4, c[0x4][0x70] ;  /* 0x01001c0000047ab9 */ /* 0x000fe20000000a00 */
[----:B------:R-:W-:Y:S01]  /*fbd0*/  ULDC.64 UR6, c[0x4][0x8] ;  /* 0x0100020000067ab9 */ /* 0x000fe20000000a00 */
[----:B-1----:R-:W-:Y:S01]  /*fbe0*/  MOV R4, UR4 ;  /* 0x0000000400047c02 */ /* 0x002fe20008000f00 */
[----:B------:R1:W3:Y:S01]  /*fbf0*/  LDC.64 R14, c[0x4][R0] ;  /* 0x01000000000e7b82 */ /* 0x0002e20000000a00 */
[----:B--2---:R-:W-:Y:S01]  /*fc00*/  IMAD.U32 R5, RZ, RZ, UR5 ;  /* 0x00000005ff057e24 */ /* 0x004fe2000f8e00ff */
[----:B------:R-:W-:Y:S01]  /*fc10*/  ULDC.64 UR4, c[0x4][0x78] ;  /* 0x01001e0000047ab9 */ /* 0x000fe20000000a00 */
[----:B------:R-:W-:Y:S01]  /*fc20*/  MOV R10, UR6 ;  /* 0x00000006000a7c02 */ /* 0x000fe20008000f00 */
[----:B------:R-:W-:Y:S01]  /*fc30*/  IMAD.U32 R11, RZ, RZ, UR7 ;  /* 0x00000007ff0b7e24 */ /* 0x000fe2000f8e00ff */
[----:B------:R-:W-:Y:S02]  /*fc40*/  MOV R6, UR4 ;  /* 0x0000000400067c02 */ /* 0x000fe40008000f00 */
[----:B------:R-:W-:-:S02]  /*fc50*/  MOV R7, UR5 ;  /* 0x0000000500077c02 */ /* 0x000fc40008000f00 */
[----:B------:R-:W-:Y:S02]  /*fc60*/  MOV R8, 0x70 ;  /* 0x0000007000087802 */ /* 0x000fe40000000f00 */
[----:B------:R-:W-:Y:S02]  /*fc70*/  MOV R12, 0x1 ;  /* 0x00000001000c7802 */ /* 0x000fe40000000f00 */
[----:B-1----:R-:W-:-:S07]  /*fc80*/  MOV R13, RZ ;  /* 0x000000ff000d7202 */ /* 0x002fce0000000f00 */
[----:B------:R-:W-:-:S07]  /*fc90*/  LEPC R20, `(.L_x_52) ;  /* 0x000000001014794e */ /* 0x000fce0000000000 */
[----:B---3--:R-:W-:Y:S05]  /*fca0*/  CALL.ABS.NOINC R14 ;  /* 0x000000000e007343 */ /* 0x008fea0003c00000 */
.L_x_52:
[----:B------:R-:W-:-:S13]  /*fcb0*/  LOP3.LUT P0, RZ, R2, 0x9f, RZ, 0xc0, !PT ;  /* 0x0000009f02ff7812 */ /* 0x000fda000780c0ff */
[----:B------:R-:W-:Y:S05]  /*fcc0*/  @!P0 BRA `(.L_x_53) ;  /* 0x0000000000408947 */ /* 0x000fea0003800000 */
[----:B------:R-:W-:Y:S01]  /*fcd0*/  MOV R0, 0x0 ;  /* 0x0000000000007802 */ /* 0x000fe20000000f00 */
[----:B------:R-:W-:Y:S01]  /*fce0*/  ULDC.64 UR4, c[0x4][0x70] ;  /* 0x01001c0000047ab9 */ /* 0x000fe20000000a00 */
[----:B------:R-:W-:Y:S01]  /*fcf0*/  ULDC.64 UR6, c[0x4][0x78] ;  /* 0x01001e0000067ab9 */ /* 0x000fe20000000a00 */
[----:B-1----:R-:W-:Y:S01]  /*fd00*/  IMAD.U32 R4, RZ, RZ, UR4 ;  /* 0x00000004ff047e24 */ /* 0x002fe2000f8e00ff */
[----:B------:R1:W3:Y:S01]  /*fd10*/  LDC.64 R14, c[0x4][R0] ;  /* 0x01000000000e7b82 */ /* 0x0002e20000000a00 */
[----:B--2---:R-:W-:Y:S01]  /*fd20*/  MOV R5, UR5 ;  /* 0x0000000500057c02 */ /* 0x004fe20008000f00 */
[----:B------:R-:W-:Y:S01]  /*fd30*/  ULDC.64 UR4, c[0x4][0x10] ;  /* 0x0100040000047ab9 */ /* 0x000fe20000000a00 */
[----:B------:R-:W-:Y:S01]  /*fd40*/  MOV R6, UR6 ;  /* 0x0000000600067c02 */ /* 0x000fe20008000f00 */
[----:B------:R-:W-:Y:S01]  /*fd50*/  IMAD.U32 R10, RZ, RZ, UR4 ;  /* 0x00000004ff0a7e24 */ /* 0x000fe2000f8e00ff */
[----:B------:R-:W-:Y:S01]  /*fd60*/  MOV R7, UR7 ;  /* 0x0000000700077c02 */ /* 0x000fe20008000f00 */
[----:B------:R-:W-:Y:S01]  /*fd70*/  IMAD.MOV.U32 R13, RZ, RZ, RZ ;  /* 0x000000ffff0d7224 */ /* 0x000fe200078e00ff */
[----:B------:R-:W-:-:S02]  /*fd80*/  MOV R11, UR5 ;  /* 0x00000005000b7c02 */ /* 0x000fc40008000f00 */
[----:B------:R-:W-:Y:S02]  /*fd90*/  MOV R8, 0x70 ;  /* 0x0000007000087802 */ /* 0x000fe40000000f00 */
[----:B-1----:R-:W-:-:S07]  /*fda0*/  MOV R12, 0x1 ;  /* 0x00000001000c7802 */ /* 0x002fce0000000f00 */
[----:B------:R-:W-:-:S07]  /*fdb0*/  LEPC R20, `(.L_x_53) ;  /* 0x000000001014794e */ /* 0x000fce0000000000 */
[----:B---3--:R-:W-:Y:S05]  /*fdc0*/  CALL.ABS.NOINC R14 ;  /* 0x000000000e007343 */ /* 0x008fea0003c00000 */
.L_x_53:
[----:B------:R-:W-:Y:S01]  /*fdd0*/  ULDC.64 UR4, c[0x0][0x730] ;  /* 0x0001cc0000047ab9 */ /* 0x000fe20000000a00 */
[----:B------:R-:W-:Y:S02]  /*fde0*/  SHF.L.U32 R0, R17, 0x4, RZ ;  /* 0x0000000411007819 */ /* 0x000fe400000006ff */
[----:B------:R-:W-:Y:S02]  /*fdf0*/  ISETP.NE.U32.AND P0, PT, RZ, UR4, PT ;  /* 0x00000004ff007c0c */ /* 0x000fe4000bf05070 */
[----:B------:R-:W-:Y:S02]  /*fe00*/  IADD3 R16, R16, 0x1f, RZ ;  /* 0x0000001f10107810 */ /* 0x000fe40007ffe0ff */
[----:B------:R-:W-:Y:S02]  /*fe10*/  ISETP.NE.AND.EX P0, PT, RZ, UR5, PT, P0 ;  /* 0x00000005ff007c0c */ /* 0x000fe4000bf05300 */
[----:B------:R-:W-:Y:S02]  /*fe20*/  SHF.R.U32.HI R3, RZ, 0x1, R17 ;  /* 0x00000001ff037819 */ /* 0x000fe40000011611 */
[----:B-1----:R-:W-:-:S02]  /*fe30*/  LOP3.LUT R4, R0, 0x40, RZ, 0xc0, !PT ;  /* 0x0000004000047812 */ /* 0x002fc400078ec0ff */
[----:B------:R-:W-:Y:S02]  /*fe40*/  LEA R19, R18, R19, 0x4 ;  /* 0x0000001312137211 */ /* 0x000fe400078e20ff */
[----:B------:R-:W-:Y:S02]  /*fe50*/  LOP3.LUT R0, R0, 0x80, RZ, 0xc0, !PT ;  /* 0x0000008000007812 */ /* 0x000fe400078ec0ff */
[----:B------:R-:W-:Y:S02]  /*fe60*/  LOP3.LUT R4, R4, 0x8, R3, 0xf8, !PT ;  /* 0x0000000804047812 */ /* 0x000fe400078ef803 */
[----:B------:R-:W-:Y:S01]  /*fe70*/  SHF.L.U32 R17, R17, 0x1, RZ ;  /* 0x0000000111117819 */ /* 0x000fe200000006ff */
[----:B------:R-:W1:Y:S01]  /*fe80*/  @P0 LDC R43, c[0x0][0x720] ;  /* 0x0001c800ff2b0b82 */ /* 0x000e620000000800 */
[----:B------:R-:W-:Y:S01]  /*fe90*/  ISETP.GT.U32.AND P0, PT, R16, 0x3e, PT ;  /* 0x0000003e1000780c */ /* 0x000fe20003f04070 */
[----:B------:R-:W-:Y:S01]  /*fea0*/  IMAD.U32 R0, R19, 0x10, R0 ;  /* 0x0000001013007824 */ /* 0x000fe200078e0000 */
[----:B------:R-:W-:-:S04]  /*feb0*/  LOP3.LUT R17, R4, 0x8, R17, 0x78, !PT ;  /* 0x0000000804117812 */ /* 0x000fc800078e7811 */
[----:B------:R-:W-:Y:S01]  /*fec0*/  IADD3 R17, R0, R17, RZ ;  /* 0x0000001100117210 */ /* 0x000fe20007ffe0ff */
[-C--:B-1----:R-:W-:Y:S01]  /*fed0*/  FMUL R0, R184, R43.reuse ;  /* 0x0000002bb8007220 */ /* 0x082fe20000400000 */
[-C--:B------:R-:W-:Y:S01]  /*fee0*/  FMUL R3, R22, R43.reuse ;  /* 0x0000002b16037220 */ /* 0x080fe20000400000 */
[-C--:B------:R-:W-:Y:S01]  /*fef0*/  FMUL R4, R186, R43.reuse ;  /* 0x0000002bba047220 */ /* 0x080fe20000400000 */
[-C--:B--2---:R-:W-:Y:S01]  /*ff00*/  FMUL R5, R42, R43.reuse ;  /* 0x0000002b2a057220 */ /* 0x084fe20000400000 */
        /* <DEDUP_REMOVED lines=36> */
[----:B------:R-:W-:-:S02]  /*10150*/  F2FP.F16.F32.PACK_AB R44, R3, R0 ;  /* 0x00000000032c723e */ /* 0x000fc400000000ff */
[----:B------:R-:W-:Y:S02]  /*10160*/  F2FP.F16.F32.PACK_AB R45, R5, R4 ;  /* 0x00000004052d723e */ /* 0x000fe400000000ff */
[----:B------:R-:W-:Y:S02]  /*10170*/  F2FP.F16.F32.PACK_AB R46, R7, R6 ;  /* 0x00000006072e723e */ /* 0x000fe400000000ff */
[----:B------:R-:W-:Y:S01]  /*10180*/  F2FP.F16.F32.PACK_AB R47, R9, R8 ;  /* 0x00000008092f723e */ /* 0x000fe200000000ff */
[----:B------:R-:W-:Y:S06]  /*10190*/  @P0 BRA `(.L_x_54) ;  /* 0x0000000000040947 */ /* 0x000fec0003800000 */
[----:B------:R-:W-:-:S04]  /*101a0*/  DEPBAR.LE SB0, 0x1 ;  /* 0x000080400000791a */ /* 0x000fc80000000000 */
.L_x_54:
[----:B------:R-:W-:Y:S05]  /*101b0*/  WARPSYNC.ALL ;  /* 0x0000000000007948 */ /* 0x000fea0003800000 */
[----:B------:R-:W-:Y:S01]  /*101c0*/  BAR.SYNC.DEFER_BLOCKING 0x1, 0x80 ;  /* 0x0042000000007b1d */ /* 0x000fe20000010000 */
[----:B------:R-:W-:Y:S02]  /*101d0*/  LEA R17, R17, R2, 0x1 ;  /* 0x0000000211117211 */ /* 0x000fe400078e08ff */
[----:B------:R-:W-:Y:S02]  /*101e0*/  F2FP.F16.F32.PACK_AB R4, R10, R11 ;  /* 0x0000000b0a04723e */ /* 0x000fe400000000ff */
[----:B------:R-:W-:Y:S01]  /*101f0*/  F2FP.F16.F32.PACK_AB R5, R12, R13 ;  /* 0x0000000d0c05723e */ /* 0x000fe200000000ff */
[----:B------:R-:W-:Y:S01]  /*10200*/  BSSY B0, `(.L_x_55) ;  /* 0x0000018000007945 */ /* 0x000fe20003800000 */
[----:B------:R-:W-:-:S02]  /*10210*/  F2FP.F16.F32.PACK_AB R6, R14, R15 ;  /* 0x0000000f0e06723e */ /* 0x000fc400000000ff */
[----:B------:R-:W-:Y:S01]  /*10220*/  F2FP.F16.F32.PACK_AB R7, R16, R19 ;  /* 0x000000131007723e */ /* 0x000fe200000000ff */
[----:B------:R1:W-:Y:S01]  /*10230*/  STSM.16.M88.4 [R17], R44 ;  /* 0x0000002c11007844 */ /* 0x0003e20000000200 */
[----:B------:R-:W-:Y:S01]  /*10240*/  @!PT LDS RZ, [RZ] ;  /* 0x00000000fffff984 */ /* 0x000fe20000000800 */
[----:B------:R-:W-:Y:S01]  /*10250*/  @!PT LDS RZ, [RZ] ;  /* 0x00000000fffff984 */ /* 0x000fe20000000800 */
[----:B------:R-:W-:Y:S01]  /*10260*/  @!PT LDS RZ, [RZ] ;  /* 0x00000000fffff984 */ /* 0x000fe20000000800 */
[----:B------:R-:W-:Y:S01]  /*10270*/  @!PT LDS RZ, [RZ] ;  /* 0x00000000fffff984 */ /* 0x000fe20000000800 */
[----:B------:R2:W-:Y:S06]  /*10280*/  MEMBAR.ALL.CTA ;  /* 0x0000000000007992 */ /* 0x0005ec0000008000 */
[----:B--2---:R-:W2:Y:S02]  /*10290*/  FENCE.VIEW.ASYNC.S ;  /* 0x00000000000073c6 */ /* 0x004ea40000000000 */
[----:B--2---:R-:W-:Y:S06]  /*102a0*/  BAR.SYNC.DEFER_BLOCKING 0x1, 0x80 ;  /* 0x0042000000007b1d */ /* 0x004fec0000010000 */
[----:B------:R-:W-:Y:S05]  /*102b0*/  @P0 BRA `(.L_x_56) ;  /* 0x0000000000300947 */ /* 0x000fea0003800000 */
[----:B------:R-:W2:Y:S01]  /*102c0*/  S2UR UR10, SR_CTAID.X ;  /* 0x00000000000a79c3 */ /* 0x000ea20000002500 */
[----:B------:R-:W-:Y:S01]  /*102d0*/  ULDC.64 UR4, c[0x0][0x198] ;  /* 0x0000660000047ab9 */ /* 0x000fe20000000a00 */
[----:B------:R-:W-:Y:S01]  /*102e0*/  R2UR UR8, R2 ;  /* 0x00000000020872ca */ /* 0x000fe200000e0000 */
[----:B------:R-:W-:Y:S01]  /*102f0*/  UIADD3 UR4, UP0, UR4, 0x670, URZ ;  /* 0x0000067004047890 */ /* 0x000fe2000ff1e03f */
[----:B------:R-:W-:Y:S01]  /*10300*/  UMOV UR9, URZ ;  /* 0x0000003f00097c82 */ /* 0x000fe20008000000 */
[----:B------:R-:W-:Y:S02]  /*10310*/  UMOV UR11, UR44 ;  /* 0x0000002c000b7c82 */ /* 0x000fe40008000000 */
[----:B------:R-:W-:Y:S01]  /*10320*/  UIADD3.X UR5, URZ, UR5, URZ, UP0, !UPT ;  /* 0x000000053f057290 */ /* 0x000fe200087fe43f */
[----:B------:R-:W-:Y:S01]  /*10330*/  UMOV UR12, UR45 ;  /* 0x0000002d000c7c82 */ /* 0x000fe20008000000 */
[----:B--2---:R-:W-:-:S09]  /*10340*/  USHF.L.U32 UR10, UR10, 0x6, URZ ;  /* 0x000000060a0a7899 */ /* 0x004fd2000800063f */
[----:B------:R2:W-:Y:S01]  /*10350*/  UTMASTG.4D [UR8], [UR4] ;  /* 0x00000008040073b5 */ /* 0x0005e20008018000 */
[----:B------:R0:W-:Y:S01]  /*10360*/  UTMACMDFLUSH ;  /* 0x00000000000079b7 */ /* 0x0001e20000000000 */
[----:B--2---:R-:W-:-:S04]  /*10370*/  DEPBAR.LE SB0, 0x1 ;  /* 0x000080400000791a */ /* 0x004fc80000000000 */
.L_x_56:
[----:B------:R-:W-:Y:S05]  /*10380*/  BSYNC B0 ;  /* 0x0000000000007941 */ /* 0x000fea0003800000 */
.L_x_55:
[----:B------:R-:W-:Y:S01]  /*10390*/  BAR.SYNC.DEFER_BLOCKING 0x1, 0x80 ;  /* 0x0042000000007b1d */ /* 0x000fe20000010000 */
[----:B------:R-:W-:Y:S02]  /*103a0*/  F2FP.F16.F32.PACK_AB R8, R18, R21 ;  /* 0x000000151208723e */ /* 0x000fe400000000ff */
[----:B------:R-:W-:Y:S02]  /*103b0*/  F2FP.F16.F32.PACK_AB R9, R20, R23 ;  /* 0x000000171409723e */ /* 0x000fe400000000ff */
[----:B------:R-:W-:Y:S01]  /*103c0*/  F2FP.F16.F32.PACK_AB R10, R22, R25 ;  /* 0x00000019160a723e */ /* 0x000fe200000000ff */
[----:B------:R-:W-:Y:S01]  /*103d0*/  BSSY B0, `(.L_x_57) ;  /* 0x0000018000007945 */ /* 0x000fe20003800000 */
[----:B------:R-:W-:Y:S01]  /*103e0*/  F2FP.F16.F32.PACK_AB R11, R24, R27 ;  /* 0x0000001b180b723e */ /* 0x000fe200000000ff */
[----:B------:R2:W-:Y:S01]  /*103f0*/  STSM.16.M88.4 [R17+0x800], R4 ;  /* 0x0008000411007844 */ /* 0x0005e20000000200 */
[----:B------:R-:W-:Y:S01]  /*10400*/  @!PT LDS RZ, [RZ] ;  /* 0x00000000fffff984 */ /* 0x000fe20000000800 */
[----:B------:R-:W-:Y:S01]  /*10410*/  @!PT LDS RZ, [RZ] ;  /* 0x00000000fffff984 */ /* 0x000fe20000000800 */
[----:B------:R-:W-:Y:S01]  /*10420*/  @!PT LDS RZ, [RZ] ;  /* 0x00000000fffff984 */ /* 0x000fe20000000800 */
[----:B------:R-:W-:Y:S01]  /*10430*/  @!PT LDS RZ, [RZ] ;  /* 0x00000000fffff984 */ /* 0x000fe20000000800 */
[----:B------:R3:W-:Y:S06]  /*10440*/  MEMBAR.ALL.CTA ;  /* 0x0000000000007992 */ /* 0x0007ec0000008000 */
[----:B---3--:R-:W3:Y:S02]  /*10450*/  FENCE.VIEW.ASYNC.S ;  /* 0x00000000000073c6 */ /* 0x008ee40000000000 */
[----:B---3--:R-:W-:Y:S06]  /*10460*/  BAR.SYNC.DEFER_BLOCKING 0x1, 0x80 ;  /* 0x0042000000007b1d */ /* 0x008fec0000010000 */
[----:B------:R-:W-:Y:S05]  /*10470*/  @P0 BRA `(.L_x_58) ;  /* 0x0000000000340947 */ /* 0x000fea0003800000 */
[----:B------:R-:W3:Y:S01]  /*10480*/  S2UR UR10, SR_CTAID.X ;  /* 0x00000000000a79c3 */ /* 0x000ee20000002500 */
[----:B------:R-:W-:Y:S01]  /*10490*/  R2UR UR8, R2 ;  /* 0x00000000020872ca */ /* 0x000fe200000e0000 */
[----:B------:R-:W-:Y:S01]  /*104a0*/  ULDC.64 UR4, c[0x0][0x198] ;  /* 0x0000660000047ab9 */ /* 0x000fe20000000a00 */
[----:B------:R-:W-:Y:S01]  /*104b0*/  UMOV UR9, 0x10 ;  /* 0x0000001000097882 */ /* 0x000fe20000000000 */
[----:B------:R-:W-:Y:S01]  /*104c0*/  UIADD3 UR4, UP0, UR4, 0x670, URZ ;  /* 0x0000067004047890 */ /* 0x000fe2000ff1e03f */
[----:B------:R-:W-:Y:S01]  /*104d0*/  UMOV UR11, UR44 ;  /* 0x0000002c000b7c82 */ /* 0x000fe20008000000 */
[----:B------:R-:W-:Y:S02]  /*104e0*/  UMOV UR12, UR45 ;  /* 0x0000002d000c7c82 */ /* 0x000fe40008000000 */
[----:B------:R-:W-:-:S06]  /*104f0*/  UIADD3.X UR5, URZ, UR5, URZ, UP0, !UPT ;  /* 0x000000053f057290 */ /* 0x000fcc00087fe43f */
[----:B------:R-:W-:Y:S02]  /*10500*/  UIADD3 UR8, UR8, 0x800, URZ ;  /* 0x0000080008087890 */ /* 0x000fe4000fffe03f */
[----:B---3--:R-:W-:-:S09]  /*10510*/  USHF.L.U32 UR10, UR10, 0x6, URZ ;  /* 0x000000060a0a7899 */ /* 0x008fd2000800063f */
[----:B------:R3:W-:Y:S01]  /*10520*/  UTMASTG.4D [UR8], [UR4] ;  /* 0x00000008040073b5 */ /* 0x0007e20008018000 */
[----:B------:R0:W-:Y:S01]  /*10530*/  UTMACMDFLUSH ;  /* 0x00000000000079b7 */ /* 0x0001e20000000000 */
[----:B---3--:R-:W-:-:S04]  /*10540*/  DEPBAR.LE SB0, 0x1 ;  /* 0x000080400000791a */ /* 0x008fc80000000000 */
.L_x_58:
[----:B------:R-:W-:Y:S05]  /*10550*/  BSYNC B0 ;  /* 0x0000000000007941 */ /* 0x000fea0003800000 */
.L_x_57:
[----:B------:R-:W-:Y:S01]  /*10560*/  BAR.SYNC.DEFER_BLOCKING 0x1, 0x80 ;  /* 0x0042000000007b1d */ /* 0x000fe20000010000 */
[----:B--2---:R-:W-:Y:S02]  /*10570*/  F2FP.F16.F32.PACK_AB R4, R26, R29 ;  /* 0x0000001d1a04723e */ /* 0x004fe400000000ff */
[----:B------:R-:W-:Y:S02]  /*10580*/  F2FP.F16.F32.PACK_AB R5, R28, R31 ;  /* 0x0000001f1c05723e */ /* 0x000fe400000000ff */
[----:B------:R-:W-:Y:S01]  /*10590*/  F2FP.F16.F32.PACK_AB R6, R30, R33 ;  /* 0x000000211e06723e */ /* 0x000fe200000000ff */
[----:B------:R-:W-:Y:S01]  /*105a0*/  BSSY B0, `(.L_x_59) ;  /* 0x0000017000007945 */ /* 0x000fe20003800000 */
[----:B------:R-:W-:Y:S01]  /*105b0*/  F2FP.F16.F32.PACK_AB R7, R32, R35 ;  /* 0x000000232007723e */ /* 0x000fe200000000ff */
[----:B------:R2:W-:Y:S01]  /*105c0*/  STSM.16.M88.4 [R17], R8 ;  /* 0x0000000811007844 */ /* 0x0005e20000000200 */
        /* <DEDUP_REMOVED lines=9> */
[----:B------:R-:W-:Y:S01]  /*10660*/  ULDC.64 UR4, c[0x0][0x198] ;  /* 0x0000660000047ab9 */ /* 0x000fe20000000a00 */
[----:B------:R-:W-:Y:S01]  /*10670*/  R2UR UR8, R2 ;  /* 0x00000000020872ca */ /* 0x000fe200000e0000 */
[----:B------:R-:W-:Y:S01]  /*10680*/  UIADD3 UR4, UP0, UR4, 0x670, URZ ;  /* 0x0000067004047890 */ /* 0x000fe2000ff1e03f */
[----:B------:R-:W-:Y:S01]  /*10690*/  UMOV UR9, 0x20 ;  /* 0x0000002000097882 */ /* 0x000fe20000000000 */
[----:B------:R-:W-:Y:S02]  /*106a0*/  UMOV UR11, UR44 ;  /* 0x0000002c000b7c82 */ /* 0x000fe40008000000 */
[----:B------:R-:W-:Y:S01]  /*106b0*/  UIADD3.X UR5, URZ, UR5, URZ, UP0, !UPT ;  /* 0x000000053f057290 */ /* 0x000fe200087fe43f */
[----:B------:R-:W-:Y:S01]  /*106c0*/  UMOV UR12, UR45 ;  /* 0x0000002d000c7c82 */ /* 0x000fe20008000000 */
[----:B---3--:R-:W-:-:S09]  /*106d0*/  USHF.L.U32 UR10, UR10, 0x6, URZ ;  /* 0x000000060a0a7899 */ /* 0x008fd2000800063f */
[----:B------:R3:W-:Y:S01]  /*106e0*/  UTMASTG.4D [UR8], [UR4] ;  /* 0x00000008040073b5 */ /* 0x0007e20008018000 */
[----:B------:R0:W-:Y:S01]  /*106f0*/  UTMACMDFLUSH ;  /* 0x00000000000079b7 */ /* 0x0001e20000000000 */
[----:B---3--:R-:W-:-:S04]  /*10700*/  DEPBAR.LE SB0, 0x1 ;  /* 0x000080400000791a */ /* 0x008fc80000000000 */
.L_x_60:
[----:B------:R-:W-:Y:S05]  /*10710*/  BSYNC B0 ;  /* 0x0000000000007941 */ /* 0x000fea0003800000 */
.L_x_59:
[----:B------:R-:W-:Y:S01]  /*10720*/  BAR.SYNC.DEFER_BLOCKING 0x1, 0x80 ;  /* 0x0042000000007b1d */ /* 0x000fe20000010000 */
[----:B--2---:R-:W-:Y:S02]  /*10730*/  F2FP.F16.F32.PACK_AB R8, R34, R37 ;  /* 0x000000252208723e */ /* 0x004fe400000000ff */
        /* <DEDUP_REMOVED lines=26> */
.L_x_62:
[----:B------:R-:W-:Y:S05]  /*108e0*/  BSYNC B0 ;  /* 0x0000000000007941 */ /* 0x000fea0003800000 */
.L_x_61:
[----:B------:R-:W-:Y:S06]  /*108f0*/  BAR.SYNC.DEFER_BLOCKING 0x1, 0x80 ;  /* 0x0042000000007b1d */ /* 0x000fec0000010000 */
[----:B------:R-:W-:Y:S01]  /*10900*/  BSSY B0, `(.L_x_63) ;  /* 0x0000015000007945 */ /* 0x000fe20003800000 */
[----:B------:R3:W-:Y:S01]  /*10910*/  STSM.16.M88.4 [R17], R8 ;  /* 0x0000000811007844 */ /* 0x0007e20000000200 */
[----:B------:R-:W-:Y:S01]  /*10920*/  @!PT LDS RZ, [RZ] ;  /* 0x00000000fffff984 */ /* 0x000fe20000000800 */
[----:B------:R-:W-:Y:S01]  /*10930*/  @!PT LDS RZ, [RZ] ;  /* 0x00000000fffff984 */ /* 0x000fe20000000800 */
[----:B------:R-:W-:Y:S01]  /*10940*/  @!PT LDS RZ, [RZ] ;  /* 0x00000000fffff984 */ /* 0x000fe20000000800 */
[----:B------:R-:W-:Y:S01]  /*10950*/  @!PT LDS RZ, [RZ] ;  /* 0x00000000fffff984 */ /* 0x000fe20000000800 */
[----:B------:R4:W-:Y:S06]  /*10960*/  MEMBAR.ALL.CTA ;  /* 0x0000000000007992 */ /* 0x0009ec0000008000 */
[----:B----4-:R-:W4:Y:S02]  /*10970*/  FENCE.VIEW.ASYNC.S ;  /* 0x00000000000073c6 */ /* 0x010f240000000000 */
[----:B----4-:R-:W-:Y:S06]  /*10980*/  BAR.SYNC.DEFER_BLOCKING 0x1, 0x80 ;  /* 0x0042000000007b1d */ /* 0x010fec0000010000 */
[----:B------:R-:W-:Y:S05]  /*10990*/  @P0 BRA `(.L_x_64) ;  /* 0x00000000002c0947 */ /* 0x000fea0003800000 */
[----:B------:R-:W4:Y:S01]  /*109a0*/  S2UR UR10, SR_CTAID.X ;  /* 0x00000000000a79c3 */ /* 0x000f220000002500 */
[----:B------:R-:W-:Y:S01]  /*109b0*/  ULDC.64 UR4, c[0x0][0x198] ;  /* 0x0000660000047ab9 */ /* 0x000fe20000000a00 */
[----:B------:R-:W-:Y:S01]  /*109c0*/  R2UR UR8, R2 ;  /* 0x00000000020872ca */ /* 0x000fe200000e0000 */
[----:B------:R-:W-:Y:S01]  /*109d0*/  UIADD3 UR4, UP0, UR4, 0x670, URZ ;  /* 0x0000067004047890 */ /* 0x000fe2000ff1e03f */
[----:B------:R-:W-:Y:S01]  /*109e0*/  UMOV UR9, 0x40 ;  /* 0x0000004000097882 */ /* 0x000fe20000000000 */
[----:B------:R-:W-:Y:S02]  /*109f0*/  UMOV UR11, UR44 ;  /* 0x0000002c000b7c82 */ /* 0x000fe40008000000 */
[----:B------:R-:W-:Y:S01]  /*10a00*/  UIADD3.X UR5, URZ, UR5, URZ, UP0, !UPT ;  /* 0x000000053f057290 */ /* 0x000fe200087fe43f */
[----:B------:R-:W-:Y:S01]  /*10a10*/  UMOV UR12, UR45 ;  /* 0x0000002d000c7c82 */ /* 0x000fe20008000000 */
[----:B----4-:R-:W-:-:S09]  /*10a20*/  USHF.L.U32 UR10, UR10, 0x6, URZ ;  /* 0x000000060a0a7899 */ /* 0x010fd2000800063f */
[----:B------:R4:W-:Y:S02]  /*10a30*/  UTMASTG.4D [UR8], [UR4] ;  /* 0x00000008040073b5 */ /* 0x0009e40008018000 */
[----:B----4-:R0:W-:Y:S02]  /*10a40*/  UTMACMDFLUSH ;  /* 0x00000000000079b7 */ /* 0x0101e40000000000 */
.L_x_64:
[----:B------:R-:W-:Y:S05]  /*10a50*/  BSYNC B0 ;  /* 0x0000000000007941 */ /* 0x000fea0003800000 */
.L_x_63:
[----:B------:R-:W-:-:S04]  /*10a60*/  DEPBAR.LE SB0, 0x0 ;  /* 0x000080000000791a */ /* 0x000fc80000000000 */
[----:B------:R-:W-:Y:S05]  /*10a70*/  EXIT ;  /* 0x000000000000794d */ /* 0x000fea0003800000 */
.L_x_7:
[----:B-1----:R1:W2:Y:S02]  /*10a80*/  SYNCS.PHASECHK.TRANS64.TRYWAIT P2, [R3+URZ+0x2a848], R0 ;  /* 0x02a84800030075a7 */ /* 0x0022a4000804017f */
[----:B--2---:R-:W-:Y:S05]  /*10a90*/  @!P2 NANOSLEEP.SYNCS 0x989680 ;  /* 0x009896800000a95d */ /* 0x004fea0003900000 */
[----:B------:R-:W2:Y:S02]  /*10aa0*/  @!P2 SYNCS.PHASECHK.TRANS64 P2, [R3+URZ+0x2a848], R0 ;  /* 0x02a848000300a5a7 */ /* 0x000ea4000804007f */
[----:B--2---:R-:W-:Y:S05]  /*10ab0*/  @!P2 BRA `(.L_x_7) ;  /* 0xfffffffc00f0a947 */ /* 0x004fea000383ffff */
[----:B------:R-:W-:Y:S05]  /*10ac0*/  BRA `(.L_x_65) ;  /* 0xfffffefc00047947 */ /* 0x000fea000383ffff */
.L_x_12:
[----:B-1----:R1:W2:Y:S02]  /*10ad0*/  SYNCS.PHASECHK.TRANS64.TRYWAIT P1, [R3+URZ+0x2a820], R0 ;  /* 0x02a82000030075a7 */ /* 0x0022a4000802017f */
[----:B--2---:R-:W-:Y:S05]  /*10ae0*/  @!P1 NANOSLEEP.SYNCS 0x989680 ;  /* 0x009896800000995d */ /* 0x004fea0003900000 */
[----:B------:R-:W2:Y:S02]  /*10af0*/  @!P1 SYNCS.PHASECHK.TRANS64 P1, [R3+URZ+0x2a820], R0 ;  /* 0x02a82000030095a7 */ /* 0x000ea4000802007f */
[----:B--2---:R-:W-:Y:S05]  /*10b00*/  @!P1 BRA `(.L_x_12) ;  /* 0xfffffffc00f09947 */ /* 0x004fea000383ffff */
[----:B------:R-:W-:Y:S05]  /*10b10*/  BRA `(.L_x_66) ;  /* 0xffffff0000087947 */ /* 0x000fea000383ffff */
.L_x_14:
[----:B-1----:R1:W2:Y:S02]  /*10b20*/  SYNCS.PHASECHK.TRANS64.TRYWAIT P1, [R0+URZ+0x2a820], R3 ;  /* 0x02a82003000075a7 */ /* 0x0022a4000802017f */
[----:B--2---:R-:W-:Y:S05]  /*10b30*/  @!P1 NANOSLEEP.SYNCS 0x989680 ;  /* 0x009896800000995d */ /* 0x004fea0003900000 */
[----:B------:R-:W2:Y:S02]  /*10b40*/  @!P1 SYNCS.PHASECHK.TRANS64 P1, [R0+URZ+0x2a820], R3 ;  /* 0x02a82003000095a7 */ /* 0x000ea4000802007f */
[----:B--2---:R-:W-:Y:S05]  /*10b50*/  @!P1 BRA `(.L_x_14) ;  /* 0xfffffffc00f09947 */ /* 0x004fea000383ffff */
[----:B------:R-:W-:Y:S05]  /*10b60*/  BRA `(.L_x_67) ;  /* 0xffffff0000c07947 */ /* 0x000fea000383ffff */
.L_x_17:
[----:B-1----:R1:W2:Y:S02]  /*10b70*/  SYNCS.PHASECHK.TRANS64.TRYWAIT P1, [R2+URZ+0x2a820], R3 ;  /* 0x02a82003020075a7 */ /* 0x0022a4000802017f */
[----:B--2---:R-:W-:Y:S05]  /*10b80*/  @!P1 NANOSLEEP.SYNCS 0x989680 ;  /* 0x009896800000995d */ /* 0x004fea0003900000 */
[----:B------:R-:W2:Y:S02]  /*10b90*/  @!P1 SYNCS.PHASECHK.TRANS64 P1, [R2+URZ+0x2a820], R3 ;  /* 0x02a82003020095a7 */ /* 0x000ea4000802007f */
[----:B--2---:R-:W-:Y:S05]  /*10ba0*/  @!P1 BRA `(.L_x_17) ;  /* 0xfffffffc00f09947 */ /* 0x004fea000383ffff */
[----:B------:R-:W-:Y:S05]  /*10bb0*/  BRA `(.L_x_68) ;  /* 0xffffff0400a47947 */ /* 0x000fea000383ffff */
.L_x_19:
[----:B-1----:R1:W2:Y:S02]  /*10bc0*/  SYNCS.PHASECHK.TRANS64.TRYWAIT P1, [R3+URZ+0x2a820], R0 ;  /* 0x02a82000030075a7 */ /* 0x0022a4000802017f */
[----:B--2---:R-:W-:Y:S05]  /*10bd0*/  @!P1 NANOSLEEP.SYNCS 0x989680 ;  /* 0x009896800000995d */ /* 0x004fea0003900000 */
[----:B------:R-:W2:Y:S02]  /*10be0*/  @!P1 SYNCS.PHASECHK.TRANS64 P1, [R3+URZ+0x2a820], R0 ;  /* 0x02a82000030095a7 */ /* 0x000ea4000802007f */
[----:B--2---:R-:W-:Y:S05]  /*10bf0*/  @!P1 BRA `(.L_x_19) ;  /* 0xfffffffc00f09947 */ /* 0x004fea000383ffff */
[----:B------:R-:W-:Y:S05]  /*10c00*/  BRA `(.L_x_69) ;  /* 0xffffff0800747947 */ /* 0x000fea000383ffff */
.L_x_21:
[----:B-1----:R1:W2:Y:S02]  /*10c10*/  SYNCS.PHASECHK.TRANS64.TRYWAIT P1, [R2+URZ+0x2a840], R153 ;  /* 0x02a84099020075a7 */ /* 0x0022a4000802017f */
[----:B--2---:R-:W-:Y:S05]  /*10c20*/  @!P1 NANOSLEEP.SYNCS 0x989680 ;  /* 0x009896800000995d */ /* 0x004fea0003900000 */
[----:B------:R-:W2:Y:S02]  /*10c30*/  @!P1 SYNCS.PHASECHK.TRANS64 P1, [R2+URZ+0x2a840], R153 ;  /* 0x02a84099020095a7 */ /* 0x000ea4000802007f */
[----:B--2---:R-:W-:Y:S05]  /*10c40*/  @!P1 BRA `(.L_x_21) ;  /* 0xfffffffc00f09947 */ /* 0x004fea000383ffff */
[----:B------:R-:W-:Y:S05]  /*10c50*/  BRA `(.L_x_70) ;  /* 0xffffff0c005c7947 */ /* 0x000fea000383ffff */
.L_x_22:
[----:B--2---:R2:W3:Y:S02]  /*10c60*/  SYNCS.PHASECHK.TRANS64.TRYWAIT P1, [R2+URZ+0x2a800], R153 ;  /* 0x02a80099020075a7 */ /* 0x0044e4000802017f */
[----:B---3--:R-:W-:Y:S05]  /*10c70*/  @!P1 NANOSLEEP.SYNCS 0x989680 ;  /* 0x009896800000995d */ /* 0x008fea0003900000 */
[----:B------:R-:W3:Y:S02]  /*10c80*/  @!P1 SYNCS.PHASECHK.TRANS64 P1, [R2+URZ+0x2a800], R153 ;  /* 0x02a80099020095a7 */ /* 0x000ee4000802007f */
[----:B---3--:R-:W-:Y:S05]  /*10c90*/  @!P1 BRA `(.L_x_22) ;  /* 0xfffffffc00f09947 */ /* 0x008fea000383ffff */
[----:B------:R-:W-:Y:S05]  /*10ca0*/  BRA `(.L_x_71) ;  /* 0xffffff0c00547947 */ /* 0x000fea000383ffff */
.L_x_23:
[----:B---3--:R3:W1:Y:S02]  /*10cb0*/  SYNCS.PHASECHK.TRANS64.TRYWAIT P6, [R2+URZ+0x2a808], R153 ;  /* 0x02a80899020075a7 */ /* 0x00866400080c017f */
[----:B-1----:R-:W-:Y:S05]  /*10cc0*/  @!P6 NANOSLEEP.SYNCS 0x989680 ;  /* 0x009896800000e95d */ /* 0x002fea0003900000 */
[----:B------:R-:W1:Y:S02]  /*10cd0*/  @!P6 SYNCS.PHASECHK.TRANS64 P6, [R2+URZ+0x2a808], R153 ;  /* 0x02a808990200e5a7 */ /* 0x000e6400080c007f */
[----:B-1----:R-:W-:Y:S05]  /*10ce0*/  @!P6 BRA `(.L_x_23) ;  /* 0xfffffffc00f0e947 */ /* 0x002fea000383ffff */
[----:B------:R-:W-:Y:S05]  /*10cf0*/  BRA `(.L_x_72) ;  /* 0xffffff3800747947 */ /* 0x000fea000383ffff */
.L_x_25:
[----:B-1----:R1:W2:Y:S02]  /*10d00*/  SYNCS.PHASECHK.TRANS64.TRYWAIT P1, [R25+URZ+0x2a800], R0 ;  /* 0x02a80000190075a7 */ /* 0x0022a4000802017f */
[----:B--2---:R-:W-:Y:S05]  /*10d10*/  @!P1 NANOSLEEP.SYNCS 0x989680 ;  /* 0x009896800000995d */ /* 0x004fea0003900000 */
[----:B------:R-:W2:Y:S02]  /*10d20*/  @!P1 SYNCS.PHASECHK.TRANS64 P1, [R25+URZ+0x2a800], R0 ;  /* 0x02a80000190095a7 */ /* 0x000ea4000802007f */
[----:B--2---:R-:W-:Y:S05]  /*10d30*/  @!P1 BRA `(.L_x_25) ;  /* 0xfffffffc00f09947 */ /* 0x004fea000383ffff */
[----:B------:R-:W-:Y:S05]  /*10d40*/  BRA `(.L_x_73) ;  /* 0xffffff7000387947 */ /* 0x000fea000383ffff */
.L_x_28:
[----:B-1----:R1:W2:Y:S02]  /*10d50*/  SYNCS.PHASECHK.TRANS64.TRYWAIT P2, [R0+URZ+0x2a820], R193 ;  /* 0x02a820c1000075a7 */ /* 0x0022a4000804017f */
[----:B--2---:R-:W-:Y:S05]  /*10d60*/  @!P2 NANOSLEEP.SYNCS 0x989680 ;  /* 0x009896800000a95d */ /* 0x004fea0003900000 */
[----:B------:R-:W2:Y:S02]  /*10d70*/  @!P2 SYNCS.PHASECHK.TRANS64 P2, [R0+URZ+0x2a820], R193 ;  /* 0x02a820c10000a5a7 */ /* 0x000ea4000804007f */
[----:B--2---:R-:W-:Y:S05]  /*10d80*/  @!P2 BRA `(.L_x_28) ;  /* 0xfffffffc00f0a947 */ /* 0x004fea000383ffff */
[----:B------:R-:W-:Y:S05]  /*10d90*/  BRA `(.L_x_74) ;  /* 0xffffff7000f07947 */ /* 0x000fea000383ffff */
.L_x_31:
[----:B-1----:R1:W2:Y:S02]  /*10da0*/  SYNCS.PHASECHK.TRANS64.TRYWAIT P2, [R197+URZ+0x2a800], R194 ;  /* 0x02a800c2c50075a7 */ /* 0x0022a4000804017f */
[----:B--2---:R-:W-:Y:S05]  /*10db0*/  @!P2 NANOSLEEP.SYNCS 0x989680 ;  /* 0x009896800000a95d */ /* 0x004fea0003900000 */
[----:B------:R-:W2:Y:S02]  /*10dc0*/  @!P2 SYNCS.PHASECHK.TRANS64 P2, [R197+URZ+0x2a800], R194 ;  /* 0x02a800c2c500a5a7 */ /* 0x000ea4000804007f */
[----:B--2---:R-:W-:Y:S05]  /*10dd0*/  @!P2 BRA `(.L_x_31) ;  /* 0xfffffffc00f0a947 */ /* 0x004fea000383ffff */
[----:B------:R-:W-:Y:S05]  /*10de0*/  BRA `(.L_x_75) ;  /* 0xffffff8000207947 */ /* 0x000fea000383ffff */
.L_x_35:
[----:B-1----:R1:W2:Y:S02]  /*10df0*/  SYNCS.PHASECHK.TRANS64.TRYWAIT P1, [R11+URZ+0x2a820], R22 ;  /* 0x02a820160b0075a7 */ /* 0x0022a4000802017f */
[----:B--2---:R-:W-:Y:S05]  /*10e00*/  @!P1 NANOSLEEP.SYNCS 0x989680 ;  /* 0x009896800000995d */ /* 0x004fea0003900000 */
[----:B------:R-:W2:Y:S02]  /*10e10*/  @!P1 SYNCS.PHASECHK.TRANS64 P1, [R11+URZ+0x2a820], R22 ;  /* 0x02a820160b0095a7 */ /* 0x000ea4000802007f */
[----:B--2---:R-:W-:Y:S05]  /*10e20*/  @!P1 BRA `(.L_x_35) ;  /* 0xfffffffc00f09947 */ /* 0x004fea000383ffff */
[----:B------:R-:W-:Y:S05]  /*10e30*/  BRA `(.L_x_76) ;  /* 0xffffffdc00e07947 */ /* 0x000fea000383ffff */
        .weak           $__internal_0_$__cuda_sm20_rcp_rn_f32_slowpath
        .type           $__internal_0_$__cuda_sm20_rcp_rn_f32_slowpath,@function
        .size           $__internal_0_$__cuda_sm20_rcp_rn_f32_slowpath,(.L_x_82 - $__internal_0_$__cuda_sm20_rcp_rn_f32_slowpath)
$__internal_0_$__cuda_sm20_rcp_rn_f32_slowpath:
[----:B------:R-:W-:Y:S01]  /*10e40*/  IMAD.SHL.U32 R3, R4, 0x2, RZ ;  /* 0x0000000204037824 */ /* 0x000fe200078e00ff */
[----:B------:R-:W-:Y:S04]  /*10e50*/  BSSY B2, `(.L_x_77) ;  /* 0x0000030000027945 */ /* 0x000fe80003800000 */
[----:B------:R-:W-:-:S04]  /*10e60*/  SHF.R.U32.HI R25, RZ, 0x18, R3 ;  /* 0x00000018ff197819 */ /* 0x000fc80000011603 */
[----:B------:R-:W-:-:S13]  /*10e70*/  ISETP.NE.U32.AND P0, PT, R25, RZ, PT ;  /* 0x000000ff1900720c */ /* 0x000fda0003f05070 */
[----:B------:R-:W-:Y:S05]  /*10e80*/  @P0 BRA `(.L_x_78) ;  /* 0x0000000000280947 */ /* 0x000fea0003800000 */
[----:B------:R-:W-:-:S04]  /*10e90*/  SHF.L.U32 R3, R4, 0x1, RZ ;  /* 0x0000000104037819 */ /* 0x000fc800000006ff */
[----:B------:R-:W-:-:S13]  /*10ea0*/  ISETP.NE.AND P0, PT, R3, RZ, PT ;  /* 0x000000ff0300720c */ /* 0x000fda0003f05270 */
[----:B------:R-:W-:Y:S01]  /*10eb0*/  @P0 FFMA R14, R4, 1.84467440737095516160e+19, RZ ;  /* 0x5f800000040e0823 */ /* 0x000fe200000000ff */
[----:B------:R-:W-:Y:S08]  /*10ec0*/  @!P0 MUFU.RCP R5, R4 ;  /* 0x0000000400058308 */ /* 0x000ff00000001000 */
[----:B------:R-:W1:Y:S02]  /*10ed0*/  @P0 MUFU.RCP R3, R14 ;  /* 0x0000000e00030308 */ /* 0x000e640000001000 */
[----:B-1----:R-:W-:-:S04]  /*10ee0*/  @P0 FFMA R18, R14, R3, -1 ;  /* 0xbf8000000e120423 */ /* 0x002fc80000000003 */
[----:B------:R-:W-:-:S04]  /*10ef0*/  @P0 FADD.FTZ R18, -R18, -RZ ;  /* 0x800000ff12120221 */ /* 0x000fc80000010100 */
[----:B------:R-:W-:-:S04]  /*10f00*/  @P0 FFMA R3, R3, R18, R3 ;  /* 0x0000001203030223 */ /* 0x000fc80000000003 */
[----:B------:R-:W-:Y:S01]  /*10f10*/  @P0 FFMA R5, R3, 1.84467440737095516160e+19, RZ ;  /* 0x5f80000003050823 */ /* 0x000fe200000000ff */
[----:B------:R-:W-:Y:S06]  /*10f20*/  BRA `(.L_x_79) ;  /* 0x0000000000887947 */ /* 0x000fec0003800000 */
.L_x_78:
[----:B------:R-:W-:-:S04]  /*10f30*/  IADD3 R27, R25, -0xfd, RZ ;  /* 0xffffff03191b7810 */ /* 0x000fc80007ffe0ff */
[----:B------:R-:W-:-:S13]  /*10f40*/  ISETP.GT.U32.AND P0, PT, R27, 0x1, PT ;  /* 0x000000011b00780c */ /* 0x000fda0003f04070 */
[----:B------:R-:W-:Y:S05]  /*10f50*/  @P0 BRA `(.L_x_80) ;  /* 0x0000000000780947 */ /* 0x000fea0003800000 */
[----:B------:R-:W-:Y:S02]  /*10f60*/  LOP3.LUT R3, R4, 0x7fffff, RZ, 0xc0, !PT ;  /* 0x007fffff04037812 */ /* 0x000fe400078ec0ff */
[----:B------:R-:W-:Y:S02]  /*10f70*/  MOV R20, 0x3 ;  /* 0x0000000300147802 */ /* 0x000fe40000000f00 */
[----:B------:R-:W-:Y:S02]  /*10f80*/  LOP3.LUT R3, R3, 0x3f800000, RZ, 0xfc, !PT ;  /* 0x3f80000003037812 */ /* 0x000fe400078efcff */
[----:B------:R-:W-:Y:S02]  /*10f90*/  SHF.L.U32 R20, R20, R27, RZ ;  /* 0x0000001b14147219 */ /* 0x000fe400000006ff */
[----:B------:R-:W1:Y:S02]  /*10fa0*/  MUFU.RCP R14, R3 ;  /* 0x00000003000e7308 */ /* 0x000e640000001000 */
[----:B-1----:R-:W-:-:S04]  /*10fb0*/  FFMA R5, R3, R14, -1 ;  /* 0xbf80000003057423 */ /* 0x002fc8000000000e */
[----:B------:R-:W-:-:S04]  /*10fc0*/  FADD.FTZ R5, -R5, -RZ ;  /* 0x800000ff05057221 */ /* 0x000fc80000010100 */
[CCC-:B------:R-:W-:Y:S01]  /*10fd0*/  FFMA.RM R18, R14.reuse, R5.reuse, R14.reuse ;  /* 0x000000050e127223 */ /* 0x1c0fe2000000400e */
[----:B------:R-:W-:-:S04]  /*10fe0*/  FFMA.RP R19, R14, R5, R14 ;  /* 0x000000050e137223 */ /* 0x000fc8000000800e */
[C---:B------:R-:W-:Y:S02]  /*10ff0*/  LOP3.LUT R5, R18.reuse, 0x7fffff, RZ, 0xc0, !PT ;  /* 0x007fffff12057812 */ /* 0x040fe400078ec0ff */
[----:B------:R-:W-:Y:S02]  /*11000*/  FSETP.NEU.FTZ.AND P0, PT, R18, R19, PT ;  /* 0x000000131200720b */ /* 0x000fe40003f1d000 */
[----:B------:R-:W-:Y:S02]  /*11010*/  LOP3.LUT R5, R5, 0x800000, RZ, 0xfc, !PT ;  /* 0x0080000005057812 */ /* 0x000fe400078efcff */
[----:B------:R-:W-:Y:S02]  /*11020*/  SEL R14, RZ, 0xffffffff, !P0 ;  /* 0xffffffffff0e7807 */ /* 0x000fe40004000000 */
[----:B------:R-:W-:-:S03]  /*11030*/  LOP3.LUT R20, R20, R5, RZ, 0xc0, !PT ;  /* 0x0000000514147212 */ /* 0x000fc600078ec0ff */
[----:B------:R-:W-:Y:S01]  /*11040*/  IMAD.MOV R14, RZ, RZ, -R14 ;  /* 0x000000ffff0e7224 */ /* 0x000fe200078e0a0e */
[----:B------:R-:W-:-:S04]  /*11050*/  SHF.R.U32.HI R20, RZ, R27, R20 ;  /* 0x0000001bff147219 */ /* 0x000fc80000011614 */
[----:B------:R-:W-:Y:S02]  /*11060*/  LOP3.LUT P1, RZ, R14, R27, R5, 0xf8, !PT ;  /* 0x0000001b0eff7212 */ /* 0x000fe4000782f805 */
[C---:B------:R-:W-:Y:S02]  /*11070*/  LOP3.LUT P0, RZ, R20.reuse, 0x1, RZ, 0xc0, !PT ;  /* 0x0000000114ff7812 */ /* 0x040fe4000780c0ff */
[----:B------:R-:W-:Y:S02]  /*11080*/  LOP3.LUT P2, RZ, R20, 0x2, RZ, 0xc0, !PT ;  /* 0x0000000214ff7812 */ /* 0x000fe4000784c0ff */
[----:B------:R-:W-:Y:S02]  /*11090*/  IADD3 R14, R25, -0xfc, RZ ;  /* 0xffffff04190e7810 */ /* 0x000fe40007ffe0ff */
[----:B------:R-:W-:Y:S02]  /*110a0*/  PLOP3.LUT P0, PT, P0, P1, P2, 0xe0, 0x0 ;  /* 0x000000000000781c */ /* 0x000fe40000703c20 */
[----:B------:R-:W-:-:S02]  /*110b0*/  LOP3.LUT P1, RZ, R4, 0x7fffff, RZ, 0xc0, !PT ;  /* 0x007fffff04ff7812 */ /* 0x000fc4000782c0ff */
[----:B------:R-:W-:Y:S02]  /*110c0*/  SEL R3, RZ, 0x1, !P0 ;  /* 0x00000001ff037807 */ /* 0x000fe40004000000 */
[----:B------:R-:W-:Y:S02]  /*110d0*/  SHF.R.U32.HI R5, RZ, R14, R5 ;  /* 0x0000000eff057219 */ /* 0x000fe40000011605 */
[----:B------:R-:W-:-:S04]  /*110e0*/  IADD3 R3, -R3, RZ, RZ ;  /* 0x000000ff03037210 */ /* 0x000fc80007ffe1ff */
[----:B------:R-:W-:-:S13]  /*110f0*/  ISETP.GE.AND P0, PT, R3, RZ, PT ;  /* 0x000000ff0300720c */ /* 0x000fda0003f06270 */
[----:B------:R-:W-:-:S05]  /*11100*/  @!P0 IADD3 R5, R5, 0x1, RZ ;  /* 0x0000000105058810 */ /* 0x000fca0007ffe0ff */
[----:B------:R-:W-:-:S05]  /*11110*/  @!P1 IMAD.SHL.U32 R5, R5, 0x2, RZ ;  /* 0x0000000205059824 */ /* 0x000fca00078e00ff */
[----:B------:R-:W-:Y:S01]  /*11120*/  LOP3.LUT R5, R5, 0x80000000, R4, 0xf8, !PT ;  /* 0x8000000005057812 */ /* 0x000fe200078ef804 */
[----:B------:R-:W-:Y:S06]  /*11130*/  BRA `(.L_x_79) ;  /* 0x0000000000047947 */ /* 0x000fec0003800000 */
.L_x_80:
[----:B------:R1:W2:Y:S02]  /*11140*/  MUFU.RCP R5, R4 ;  /* 0x0000000400057308 */ /* 0x0002a40000001000 */
.L_x_79:
[----:B------:R-:W-:Y:S05]  /*11150*/  BSYNC B2 ;  /* 0x0000000000027941 */ /* 0x000fea0003800000 */
.L_x_77:
[----:B--2---:R-:W-:Y:S02]  /*11160*/  MOV R3, R5 ;  /* 0x0000000500037202 */ /* 0x004fe40000000f00 */
[----:B-1----:R-:W-:Y:S02]  /*11170*/  MOV R4, R21 ;  /* 0x0000001500047202 */ /* 0x002fe40000000f00 */
[----:B------:R-:W-:-:S04]  /*11180*/  MOV R5, 0x0 ;  /* 0x0000000000057802 */ /* 0x000fc80000000f00 */
[----:B------:R-:W-:Y:S05]  /*11190*/  RET.REL.NODEC R4 `(_ZN7cutlass13device_kernelINS_4fmha6kernel13FmhaKernelTmaINS1_10collective15FmhaMainloopTmaINS_6half_tEfN4cute5tupleIJNS7_1CILi64EEENS9_ILi256EEENS9_ILi80EEEEEENS4_13DefaultFusionEJEEENS4_15FmhaFwdEpilogueIS6_fNS8_IJSA_SC_SB_EEEEEJEEEEEvNT_6ParamsE) ;  /* 0xfffffeec04987950 */ /* 0x000fea0003c3ffff */
.L_x_81:
[----:B------:R-:W-:-:S00]  /*111a0*/  BRA `(.L_x_81) ;  /* 0xfffffffc00fc7947 */ /* 0x000fc0000383ffff */
[----:B------:R-:W-:-:S00]  /*111b0*/  NOP ;  /* 0x0000000000007918 */ /* 0x000fc00000000000 */
        /* <DEDUP_REMOVED lines=12> */
.L_x_82:


//--------------------- .nv.global.init           --------------------------
	.section	.nv.global.init,"aw",@progbits
.nv.global.init:
	.type		$str$23,@object
	.size		$str$23,($str$24 - $str$23)
$str$23:
        /*0000*/ 	.byte	0x28, 0x61, 0x64, 0x64, 0x72, 0x65, 0x73, 0x73, 0x20, 0x26, 0x20, 0x6d, 0x61, 0x73, 0x6b, 0x29
        /*0010*/ 	.byte	0x20, 0x3d, 0x3d, 0x20, 0x30, 0x00
	.type		$str$24,@object
	.size		$str$24,(__unnamed_1 - $str$24)
$str$24:
        /*0016*/ 	.byte	0x2f, 0x74, 0x6d, 0x70, 0x2f, 0x63, 0x75, 0x74, 0x6c, 0x61, 0x73, 0x73, 0x5f, 0x73, 0x77, 0x65
        /*0026*/ 	.byte	0x65, 0x70, 0x5f, 0x73, 0x72, 0x63, 0x2f, 0x69, 0x6e, 0x63, 0x6c, 0x75, 0x64, 0x65, 0x2f, 0x63
        /*0036*/ 	.byte	0x75, 0x74, 0x65, 0x2f, 0x70, 0x6f, 0x69, 0x6e, 0x74, 0x65, 0x72, 0x5f, 0x66, 0x6c, 0x61, 0x67
        /*0046*/ 	.byte	0x67, 0x65, 0x64, 0x2e, 0x68, 0x70, 0x70, 0x00
	.type		__unnamed_1,@object
	.size		__unnamed_1,(__unnamed_2 - __unnamed_1)
__unnamed_1:
        /*004e*/ 	.byte	0x61, 0x75, 0x74, 0x6f, 0x20, 0x63, 0x75, 0x74, 0x65, 0x3a, 0x3a, 0x61, 0x73, 0x5f, 0x70, 0x6f
        /* <DEDUP_REMOVED lines=27> */
        /*020e*/ 	.byte	0x3e, 0x3e, 0x3e, 0x3e, 0x3e, 0x5d, 0x00
	.type		__unnamed_2,@object
	.size		__unnamed_2,(.L_1 - __unnamed_2)
__unnamed_2:
        /* <DEDUP_REMOVED lines=29> */
.L_1:


//--------------------- .nv.shared._ZN7cutlass13device_kernelINS_4fmha6kernel13FmhaKernelTmaINS1_10collective15FmhaMainloopTmaINS_6half_tEfN4cute5tupleIJNS7_1CILi64EEENS9_ILi256EEENS9_ILi80EEEEEENS4_13DefaultFusionEJEEENS4_15FmhaFwdEpilogueIS6_fNS8_IJSA_SC_SB_EEEEEJEEEEEvNT_6ParamsE --------------------------
	.section	.nv.shared._ZN7cutlass13device_kernelINS_4fmha6kernel13FmhaKernelTmaINS1_10collective15FmhaMainloopTmaINS_6half_tEfN4cute5tupleIJNS7_1CILi64EEENS9_ILi256EEENS9_ILi80EEEEEENS4_13DefaultFusionEJEEENS4_15FmhaFwdEpilogueIS6_fNS8_IJSA_SC_SB_EEEEEJEEEEEvNT_6ParamsE,"aw",@nobits
	.sectionflags	@""
	.align	16
	.zero		1024


//--------------------- .nv.shared.reserved.0     --------------------------
	.section	.nv.shared.reserved.0,"aw",@nobits
	.weak		__nv_reservedSMEM_offset_0_alias
	.size		__nv_reservedSMEM_offset_0_alias, 0, 0
	.other		__nv_reservedSMEM_offset_0_alias,@"STO_CUDA_RESERVED_SHARED STV_DEFAULT"
__nv_reservedSMEM_offset_0_alias:
	.zero		0


//--------------------- .nv.global                --------------------------
	.section	.nv.global,"aw",@nobits
.nv.global:
	.type		_ZN39_INTERNAL_3e3b7f93_4_k_cu_a9ca812c_27894cute1_E,@object
	.size		_ZN39_INTERNAL_3e3b7f93_4_k_cu_a9ca812c_27894cute1_E,(_ZN39_INTERNAL_3e3b7f93_4_k_cu_a9ca812c_27894cuda3std3__45__cpo6cbeginE - _ZN39_INTERNAL_3e3b7f93_4_k_cu_a9ca812c_27894cute1_E)
_ZN39_INTERNAL_3e3b7f93_4_k_cu_a9ca812c_27894cute1_E:
	.zero		1
	.type		_ZN39_INTERNAL_3e3b7f93_4_k_cu_a9ca812c_27894cuda3std3__45__cpo6cbeginE,@object
	.size		_ZN39_INTERNAL_3e3b7f93_4_k_cu_a9ca812c_27894cuda3std3__45__cpo6cbeginE,(_ZN39_INTERNAL_3e3b7f93_4_k_cu_a9ca812c_27894cuda3std3__48in_placeE - _ZN39_INTERNAL_3e3b7f93_4_k_cu_a9ca812c_27894cuda3std3__45__cpo6cbeginE)
_ZN39_INTERNAL_3e3b7f93_4_k_cu_a9ca812c_27894cuda3std3__45__cpo6cbeginE:
	.zero		1
	.type		_ZN39_INTERNAL_3e3b7f93_4_k_cu_a9ca812c_27894cuda3std3__48in_placeE,@object
	.size		_ZN39_INTERNAL_3e3b7f93_4_k_cu_a9ca812c_27894cuda3std3__48in_placeE,(_ZN39_INTERNAL_3e3b7f93_4_k_cu_a9ca812c_27894cuda3std6ranges3__45__cpo9iter_moveE - _ZN39_INTERNAL_3e3b7f93_4_k_cu_a9ca812c_27894cuda3std3__48in_placeE)
_ZN39_INTERNAL_3e3b7f93_4_k_cu_a9ca812c_27894cuda3std3__48in_placeE:
	.zero		1
	.type		_ZN39_INTERNAL_3e3b7f93_4_k_cu_a9ca812c_27894cuda3std6ranges3__45__cpo9iter_moveE,@object
	.size		_ZN39_INTERNAL_3e3b7f93_4_k_cu_a9ca812c_27894cuda3std6ranges3__45__cpo9iter_moveE,(_ZN39_INTERNAL_3e3b7f93_4_k_cu_a9ca812c_27894cuda3std3__45__cpo5beginE - _ZN39_INTERNAL_3e3b7f93_4_k_cu_a9ca812c_27894cuda3std6ranges3__45__cpo9iter_moveE)
_ZN39_INTERNAL_3e3b7f93_4_k_cu_a9ca812c_27894cuda3std6ranges3__45__cpo9iter_moveE:
	.zero		1
	.type		_ZN39_INTERNAL_3e3b7f93_4_k_cu_a9ca812c_27894cuda3std3__45__cpo5beginE,@object
	.size		_ZN39_INTERNAL_3e3b7f93_4_k_cu_a9ca812c_27894cuda3std3__45__cpo5beginE,(_ZN39_INTERNAL_3e3b7f93_4_k_cu_a9ca812c_27894cuda3std3__441_GLOBAL__N__3e3b7f93_4_k_cu_a9ca812c_27896ignoreE - _ZN39_INTERNAL_3e3b7f93_4_k_cu_a9ca812c_27894cuda3std3__45__cpo5beginE)
_ZN39_INTERNAL_3e3b7f93_4_k_cu_a9ca812c_27894cuda3std3__45__cpo5beginE:
	.zero		1
	.type		_ZN39_INTERNAL_3e3b7f93_4_k_cu_a9ca812c_27894cuda3std3__441_GLOBAL__N__3e3b7f93_4_k_cu_a9ca812c_27896ignoreE,@object
	.size		_ZN39_INTERNAL_3e3b7f93_4_k_cu_a9ca812c_27894cuda3std3__441_GLOBAL__N__3e3b7f93_4_k_cu_a9ca812c_27896ignoreE,(_ZN39_INTERNAL_3e3b7f93_4_k_cu_a9ca812c_27894cute7productE - _ZN39_INTERNAL_3e3b7f93_4_k_cu_a9ca812c_27894cuda3std3__441_GLOBAL__N__3e3b7f93_4_k_cu_a9ca812c_27896ignoreE)
_ZN39_INTERNAL_3e3b7f93_4_k_cu_a9ca812c_27894cuda3std3__441_GLOBAL__N__3e3b7f93_4_k_cu_a9ca812c_27896ignoreE:
	.zero		1
	.type		_ZN39_INTERNAL_3e3b7f93_4_k_cu_a9ca812c_27894cute7productE,@object
	.size		_ZN39_INTERNAL_3e3b7f93_4_k_cu_a9ca812c_27894cute7productE,(_ZN39_INTERNAL_3e3b7f93_4_k_cu_a9ca812c_27894cuda3std3__45__cpo3endE - _ZN39_INTERNAL_3e3b7f93_4_k_cu_a9ca812c_27894cute7productE)
_ZN39_INTERNAL_3e3b7f93_4_k_cu_a9ca812c_27894cute7productE:
	.zero		1
	.type		_ZN39_INTERNAL_3e3b7f93_4_k_cu_a9ca812c_27894cuda3std3__45__cpo3endE,@object
	.size		_ZN39_INTERNAL_3e3b7f93_4_k_cu_a9ca812c_27894cuda3std3__45__cpo3endE,(_ZN39_INTERNAL_3e3b7f93_4_k_cu_a9ca812c_27894cuda3std3__419piecewise_constructE - _ZN39_INTERNAL_3e3b7f93_4_k_cu_a9ca812c_27894cuda3std3__45__cpo3endE)
_ZN39_INTERNAL_3e3b7f93_4_k_cu_a9ca812c_27894cuda3std3__45__cpo3endE:
	.zero		1
	.type		_ZN39_INTERNAL_3e3b7f93_4_k_cu_a9ca812c_27894cuda3std3__419piecewise_constructE,@object
	.size		_ZN39_INTERNAL_3e3b7f93_4_k_cu_a9ca812c_27894cuda3std3__419piecewise_constructE,(_ZN39_INTERNAL_3e3b7f93_4_k_cu_a9ca812c_27894cuda3std3__45__cpo4cendE - _ZN39_INTERNAL_3e3b7f93_4_k_cu_a9ca812c_27894cuda3std3__419piecewise_constructE)
_ZN39_INTERNAL_3e3b7f93_4_k_cu_a9ca812c_27894cuda3std3__419piecewise_constructE:
	.zero		1
	.type		_ZN39_INTERNAL_3e3b7f93_4_k_cu_a9ca812c_27894cuda3std3__45__cpo4cendE,@object
	.size		_ZN39_INTERNAL_3e3b7f93_4_k_cu_a9ca812c_27894cuda3std3__45__cpo4cendE,(_ZN39_INTERNAL_3e3b7f93_4_k_cu_a9ca812c_27894cuda3std6ranges3__45__cpo4swapE - _ZN39_INTERNAL_3e3b7f93_4_k_cu_a9ca812c_27894cuda3std3__45__cpo4cendE)
_ZN39_INTERNAL_3e3b7f93_4_k_cu_a9ca812c_27894cuda3std3__45__cpo4cendE:
	.zero		1
	.type		_ZN39_INTERNAL_3e3b7f93_4_k_cu_a9ca812c_27894cuda3std6ranges3__45__cpo4swapE,@object
	.size		_ZN39_INTERNAL_3e3b7f93_4_k_cu_a9ca812c_27894cuda3std6ranges3__45__cpo4swapE,(.L_9 - _ZN39_INTERNAL_3e3b7f93_4_k_cu_a9ca812c_27894cuda3std6ranges3__45__cpo4swapE)
_ZN39_INTERNAL_3e3b7f93_4_k_cu_a9ca812c_27894cuda3std6ranges3__45__cpo4swapE:
	.zero		1
.L_9:


//--------------------- .nv.constant0._ZN7cutlass13device_kernelINS_4fmha6kernel13FmhaKernelTmaINS1_10collective15FmhaMainloopTmaINS_6half_tEfN4cute5tupleIJNS7_1CILi64EEENS9_ILi256EEENS9_ILi80EEEEEENS4_13DefaultFusionEJEEENS4_15FmhaFwdEpilogueIS6_fNS8_IJSA_SC_SB_EEEEEJEEEEEvNT_6ParamsE --------------------------
	.section	.nv.constant0._ZN7cutlass13device_kernelINS_4fmha6kernel13FmhaKernelTmaINS1_10collective15FmhaMainloopTmaINS_6half_tEfN4cute5tupleIJNS7_1CILi64EEENS9_ILi256EEENS9_ILi80EEEEEENS4_13DefaultFusionEJEEENS4_15FmhaFwdEpilogueIS6_fNS8_IJSA_SC_SB_EEEEEJEEEEEvNT_6ParamsE,"a",@progbits
	.sectionflags	@""
	.align	4
.nv.constant0._ZN7cutlass13device_kernelINS_4fmha6kernel13FmhaKernelTmaINS1_10collective15FmhaMainloopTmaINS_6half_tEfN4cute5tupleIJNS7_1CILi64EEENS9_ILi256EEENS9_ILi80EEEEEENS4_13DefaultFusionEJEEENS4_15FmhaFwdEpilogueIS6_fNS8_IJSA_SC_SB_EEEEEJEEEEEvNT_6ParamsE:
	.zero		2688


//--------------------- SYMBOLS --------------------------

	.type		.nv.reservedSmem.offset0,@object
	.size		.nv.reservedSmem.offset0,0x4
	.type		__assertfail,@function
